# CuTe-DSL kernel — source=cudnn_frontend_dsl family=grouped_gemm_swiglu
# config = {"ab_dtype": "Float8E4M3FN", "sf_vec": 16, "d_dtype": "Float8E4M3FN", "vector_f32": true, "mma_mn": [256, 128], "cluster_mn": [2, 1]}


// ===== COMPILED SASS (sm_100a) =====

	.target	sm_100a

	.elftype	@"ET_EXEC"


//--------------------- .note.nv.tkinfo           --------------------------
	.section	.note.nv.tkinfo,"",@"SHT_NOTE"
	.sectionflags	@"SHF_NOTE_NV_TKINFO"
	.tkinfo
        /*0018*/ 	.word	0x00000081
        /*0030*/ 	.string	""
        /*0030*/ 	.string	"ptxas"
        /*0030*/ 	.string	"Cuda compilation tools, release 12.9, V12.9.83"
        /*0030*/ 	.string	"Build system must define TOOLS_VERSION_EXTENDED"
        /*0030*/ 	.string	"-O 3 -arch sm_100a "



//--------------------- .note.nv.cuver            --------------------------
	.section	.note.nv.cuver,"",@"SHT_NOTE"
	.sectionflags	@"SHF_NOTE_NV_CUVER"
        /*0018*/ 	.short	0x0001
        /*001a*/ 	.short	0x0064
        /*001c*/ 	.short	0x0001
        /*001e*/ 	.short	0x0000
        /*0020*/ 	.short	0x0001
        /*0022*/ 	.short	0x0000


//--------------------- .nv.info                  --------------------------
	.section	.nv.info,"",@"SHT_CUDA_INFO"
	.align	4


	//----- nvinfo : EIATTR_REGCOUNT
	.align		4
        /*0000*/ 	.byte	0x04, 0x2f
        /*0002*/ 	.short	(.L_6 - .L_5)
	.align		4
.L_5:
        /*0004*/ 	.word	index@(kernel_cutlass_kernel_cudnngrouped_gemmgrouped_gemm_swiglugrouped_gemm_swiglu_quantBlockScaledContiguousGroupedGemmKernel_object_at__TiledMMA_ThrLayoutVMNK21111000_PermutationMNK____MMAAt_0)
        /*0008*/ 	.word	0x00000085


	//----- nvinfo : EIATTR_FRAME_SIZE
	.align		4
.L_6:
        /*000c*/ 	.byte	0x04, 0x11
        /*000e*/ 	.short	(.L_8 - .L_7)
	.align		4
.L_7:
        /*0010*/ 	.word	index@($__internal_2_$__cuda_sm10x_tcgen05_guardrail_trap_unallocated_columns_being_dealloced)
        /*0014*/ 	.word	0x00000000


	//----- nvinfo : EIATTR_FRAME_SIZE
	.align		4
.L_8:
        /*0018*/ 	.byte	0x04, 0x11
        /*001a*/ 	.short	(.L_10 - .L_9)
	.align		4
.L_9:
        /*001c*/ 	.word	index@($__internal_1_$__cuda_sm10x_tcgen05_guardrail_trap_phase_invalid_during_alloc)
        /*0020*/ 	.word	0x00000000


	//----- nvinfo : EIATTR_FRAME_SIZE
	.align		4
.L_10:
        /*0024*/ 	.byte	0x04, 0x11
        /*0026*/ 	.short	(.L_12 - .L_11)
	.align		4
.L_11:
        /*0028*/ 	.word	index@($__internal_0_$__cuda_sm10x_tcgen05_guardrail_trap_col_being_dealloced_not_returned_by_alloc)
        /*002c*/ 	.word	0x00000000


	//----- nvinfo : EIATTR_FRAME_SIZE
	.align		4
.L_12:
        /*0030*/ 	.byte	0x04, 0x11
        /*0032*/ 	.short	(.L_14 - .L_13)
	.align		4
.L_13:
        /*0034*/ 	.word	index@(kernel_cutlass_kernel_cudnngrouped_gemmgrouped_gemm_swiglugrouped_gemm_swiglu_quantBlockScaledContiguousGroupedGemmKernel_object_at__TiledMMA_ThrLayoutVMNK21111000_PermutationMNK____MMAAt_0)
        /*0038*/ 	.word	0x00000000


	//----- nvinfo : EIATTR_MIN_STACK_SIZE
	.align		4
.L_14:
        /*003c*/ 	.byte	0x04, 0x12
        /*003e*/ 	.short	(.L_16 - .L_15)
	.align		4
.L_15:
        /*0040*/ 	.word	index@(kernel_cutlass_kernel_cudnngrouped_gemmgrouped_gemm_swiglugrouped_gemm_swiglu_quantBlockScaledContiguousGroupedGemmKernel_object_at__TiledMMA_ThrLayoutVMNK21111000_PermutationMNK____MMAAt_0)
        /*0044*/ 	.word	0x00000000
.L_16:


//--------------------- .nv.info.kernel_cutlass_kernel_cudnngrouped_gemmgrouped_gemm_swiglugrouped_gemm_swiglu_quantBlockScaledContiguousGroupedGemmKernel_object_at__TiledMMA_ThrLayoutVMNK21111000_PermutationMNK____MMAAt_0 --------------------------
	.section	.nv.info.kernel_cutlass_kernel_cudnngrouped_gemmgrouped_gemm_swiglugrouped_gemm_swiglu_quantBlockScaledContiguousGroupedGemmKernel_object_at__TiledMMA_ThrLayoutVMNK21111000_PermutationMNK____MMAAt_0,"",@"SHT_CUDA_INFO"
	.sectionflags	@""
	.align	4


	//----- nvinfo : EIATTR_CUDA_API_VERSION
	.align		4
        /*0000*/ 	.byte	0x04, 0x37
        /*0002*/ 	.short	(.L_18 - .L_17)
.L_17:
        /*0004*/ 	.word	0x00000081


	//----- nvinfo : EIATTR_KPARAM_INFO
	.align		4
.L_18:
        /*0008*/ 	.byte	0x04, 0x17
        /*000a*/ 	.short	(.L_20 - .L_19)
.L_19:
        /*000c*/ 	.word	0x00000000
        /*0010*/ 	.short	0x000f
        /*0012*/ 	.short	0x03f8
        /*0014*/ 	.byte	0x00, 0xf0, 0x31, 0x00


	//----- nvinfo : EIATTR_KPARAM_INFO
	.align		4
.L_20:
        /*0018*/ 	.byte	0x04, 0x17
        /*001a*/ 	.short	(.L_22 - .L_21)
.L_21:
        /*001c*/ 	.word	0x00000000
        /*0020*/ 	.short	0x000e
        /*0022*/ 	.short	0x03ec
        /*0024*/ 	.byte	0x00, 0xf0, 0x31, 0x00


	//----- nvinfo : EIATTR_KPARAM_INFO
	.align		4
.L_22:
        /*0028*/ 	.byte	0x04, 0x17
        /*002a*/ 	.short	(.L_24 - .L_23)
.L_23:
        /*002c*/ 	.word	0x00000000
        /*0030*/ 	.short	0x000d
        /*0032*/ 	.short	0x03e0
        /*0034*/ 	.byte	0x00, 0xf0, 0x31, 0x00


	//----- nvinfo : EIATTR_KPARAM_INFO
	.align		4
.L_24:
        /*0038*/ 	.byte	0x04, 0x17
        /*003a*/ 	.short	(.L_26 - .L_25)
.L_25:
        /*003c*/ 	.word	0x00000000
        /*0040*/ 	.short	0x000c
        /*0042*/ 	.short	0x03d8
        /*0044*/ 	.byte	0x00, 0xf0, 0x21, 0x00


	//----- nvinfo : EIATTR_KPARAM_INFO
	.align		4
.L_26:
        /*0048*/ 	.byte	0x04, 0x17
        /*004a*/ 	.short	(.L_28 - .L_27)
.L_27:
        /*004c*/ 	.word	0x00000000
        /*0050*/ 	.short	0x000b
        /*0052*/ 	.short	0x03d0
        /*0054*/ 	.byte	0x00, 0xf0, 0x21, 0x00


	//----- nvinfo : EIATTR_KPARAM_INFO
	.align		4
.L_28:
        /*0058*/ 	.byte	0x04, 0x17
        /*005a*/ 	.short	(.L_30 - .L_29)
.L_29:
        /*005c*/ 	.word	0x00000000
        /*0060*/ 	.short	0x000a
        /*0062*/ 	.short	0x03c8
        /*0064*/ 	.byte	0x00, 0xf0, 0x21, 0x00


	//----- nvinfo : EIATTR_KPARAM_INFO
	.align		4
.L_30:
        /*0068*/ 	.byte	0x04, 0x17
        /*006a*/ 	.short	(.L_32 - .L_31)
.L_31:
        /*006c*/ 	.word	0x00000000
        /*0070*/ 	.short	0x0009
        /*0072*/ 	.short	0x03c0
        /*0074*/ 	.byte	0x00, 0xf0, 0x21, 0x00


	//----- nvinfo : EIATTR_KPARAM_INFO
	.align		4
.L_32:
        /*0078*/ 	.byte	0x04, 0x17
        /*007a*/ 	.short	(.L_34 - .L_33)
.L_33:
        /*007c*/ 	.word	0x00000000
        /*0080*/ 	.short	0x0008
        /*0082*/ 	.short	0x0340
        /*0084*/ 	.byte	0x00, 0xf0, 0x01, 0x02


	//----- nvinfo : EIATTR_KPARAM_INFO
	.align		4
.L_34:
        /*0088*/ 	.byte	0x04, 0x17
        /*008a*/ 	.short	(.L_36 - .L_35)
.L_35:
        /*008c*/ 	.word	0x00000000
        /*0090*/ 	.short	0x0007
        /*0092*/ 	.short	0x02c0
        /*0094*/ 	.byte	0x00, 0xf0, 0x01, 0x02


	//----- nvinfo : EIATTR_KPARAM_INFO
	.align		4
.L_36:
        /*0098*/ 	.byte	0x04, 0x17
        /*009a*/ 	.short	(.L_38 - .L_37)
.L_37:
        /*009c*/ 	.word	0x00000000
        /*00a0*/ 	.short	0x0006
        /*00a2*/ 	.short	0x0240
        /*00a4*/ 	.byte	0x00, 0xf0, 0x01, 0x02


	//----- nvinfo : EIATTR_KPARAM_INFO
	.align		4
.L_38:
        /*00a8*/ 	.byte	0x04, 0x17
        /*00aa*/ 	.short	(.L_40 - .L_39)
.L_39:
        /*00ac*/ 	.word	0x00000000
        /*00b0*/ 	.short	0x0005
        /*00b2*/ 	.short	0x01c0
        /*00b4*/ 	.byte	0x00, 0xf0, 0x01, 0x02


	//----- nvinfo : EIATTR_KPARAM_INFO
	.align		4
.L_40:
        /*00b8*/ 	.byte	0x04, 0x17
        /*00ba*/ 	.short	(.L_42 - .L_41)
.L_41:
        /*00bc*/ 	.word	0x00000000
        /*00c0*/ 	.short	0x0004
        /*00c2*/ 	.short	0x0140
        /*00c4*/ 	.byte	0x00, 0xf0, 0x01, 0x02


	//----- nvinfo : EIATTR_KPARAM_INFO
	.align		4
.L_42:
        /*00c8*/ 	.byte	0x04, 0x17
        /*00ca*/ 	.short	(.L_44 - .L_43)
.L_43:
        /*00cc*/ 	.word	0x00000000
        /*00d0*/ 	.short	0x0003
        /*00d2*/ 	.short	0x00c0
        /*00d4*/ 	.byte	0x00, 0xf0, 0x01, 0x02


	//----- nvinfo : EIATTR_KPARAM_INFO
	.align		4
.L_44:
        /*00d8*/ 	.byte	0x04, 0x17
        /*00da*/ 	.short	(.L_46 - .L_45)
.L_45:
        /*00dc*/ 	.word	0x00000000
        /*00e0*/ 	.short	0x0002
        /*00e2*/ 	.short	0x0040
        /*00e4*/ 	.byte	0x00, 0xf0, 0x01, 0x02


	//----- nvinfo : EIATTR_KPARAM_INFO
	.align		4
.L_46:
        /*00e8*/ 	.byte	0x04, 0x17
        /*00ea*/ 	.short	(.L_48 - .L_47)
.L_47:
        /*00ec*/ 	.word	0x00000000
        /*00f0*/ 	.short	0x0001
        /*00f2*/ 	.short	0x000c
        /*00f4*/ 	.byte	0x00, 0xf0, 0x31, 0x00


	//----- nvinfo : EIATTR_KPARAM_INFO
	.align		4
.L_48:
        /*00f8*/ 	.byte	0x04, 0x17
        /*00fa*/ 	.short	(.L_50 - .L_49)
.L_49:
        /*00fc*/ 	.word	0x00000000
        /*0100*/ 	.short	0x0000
        /*0102*/ 	.short	0x0000
        /*0104*/ 	.byte	0x00, 0xf0, 0x31, 0x00


	//----- nvinfo : EIATTR_AT_ENTRY_FRAGMENTS
	.align		4
.L_50:
        /*0108*/ 	.byte	0x04, 0x4f
        /*010a*/ 	.short	(.L_52 - .L_51)


	//   ....[0]....
.L_51:
        /*010c*/ 	.word	0x00000004


	//   ....[1]....
        /*0110*/ 	.word	0x00000005


	//----- nvinfo : EIATTR_RESERVED_SMEM_USED
	.align		4
.L_52:
        /*0114*/ 	.byte	0x01, 0x41
	.zero		2


	//----- nvinfo : EIATTR_SPARSE_MMA_MASK
	.align		4
        /*0118*/ 	.byte	0x03, 0x50
        /*011a*/ 	.short	0x0000


	//----- nvinfo : EIATTR_TCGEN05_2CTA_USED
	.align		4
        /*011c*/ 	.byte	0x01, 0x52
	.zero		2


	//----- nvinfo : EIATTR_MAXREG_COUNT
	.align		4
        /*0120*/ 	.byte	0x03, 0x1b
        /*0122*/ 	.short	0x00ff


	//----- nvinfo : EIATTR_NUM_BARRIERS
	.align		4
        /*0124*/ 	.byte	0x02, 0x4c
        /*0126*/ 	.byte	0x05
	.zero		1


	//----- nvinfo : EIATTR_INT_WARP_WIDE_INSTR_OFFSETS
	.align		4
        /*0128*/ 	.byte	0x04, 0x31
        /*012a*/ 	.short	(.L_54 - .L_53)


	//   ....[0]....
.L_53:
        /*012c*/ 	.word	0x00005440


	//   ....[1]....
        /*0130*/ 	.word	0x000054c0


	//   ....[2]....
        /*0134*/ 	.word	0x000054e0


	//----- nvinfo : EIATTR_COOP_GROUP_MASK_REGIDS
	.align		4
.L_54:
        /*0138*/ 	.byte	0x04, 0x29
        /*013a*/ 	.short	(.L_56 - .L_55)


	//   ....[0]....
.L_55:
        /*013c*/ 	.word	0xffffffff


	//   ....[1]....
        /*0140*/ 	.word	0xffffffff


	//   ....[2]....
        /*0144*/ 	.word	0xffffffff


	//   ....[3]....
        /*0148*/ 	.word	0xffffffff


	//   ....[4]....
        /*014c*/ 	.word	0xffffffff


	//   ....[5]....
        /*0150*/ 	.word	0xffffffff


	//   ....[6]....
        /*0154*/ 	.word	0xffffffff


	//   ....[7]....
        /*0158*/ 	.word	0xffffffff


	//   ....[8]....
        /*015c*/ 	.word	0xffffffff


	//   ....[9]....
        /*0160*/ 	.word	0xffffffff


	//   ....[10]....
        /*0164*/ 	.word	0xffffffff


	//   ....[11]....
        /*0168*/ 	.word	0xffffffff


	//----- nvinfo : EIATTR_COOP_GROUP_INSTR_OFFSETS
	.align		4
.L_56:
        /*016c*/ 	.byte	0x04, 0x28
        /*016e*/ 	.short	(.L_58 - .L_57)


	//   ....[0]....
.L_57:
        /*0170*/ 	.word	0x00000130


	//   ....[1]....
        /*0174*/ 	.word	0x00000470


	//   ....[2]....
        /*0178*/ 	.word	0x00000620


	//   ....[3]....
        /*017c*/ 	.word	0x000008a0


	//   ....[4]....
        /*0180*/ 	.word	0x00000c30


	//   ....[5]....
        /*0184*/ 	.word	0x00000f00


	//   ....[6]....
        /*0188*/ 	.word	0x00000f60


	//   ....[7]....
        /*018c*/ 	.word	0x00002e30


	//   ....[8]....
        /*0190*/ 	.word	0x00003440


	//   ....[9]....
        /*0194*/ 	.word	0x00004f50


	//   ....[10]....
        /*0198*/ 	.word	0x000052c0


	//   ....[11]....
        /*019c*/ 	.word	0x00005580


	//----- nvinfo : EIATTR_VRC_CTA_INIT_COUNT
	.align		4
.L_58:
        /*01a0*/ 	.byte	0x02, 0x4a
        /*01a2*/ 	.byte	0x80
	.zero		1


	//----- nvinfo : EIATTR_MBARRIER_INSTR_OFFSETS
	.align		4
        /*01a4*/ 	.byte	0x04, 0x39
        /*01a6*/ 	.short	(.L_60 - .L_59)


	//   ....[0]....
.L_59:
        /*01a8*/ 	.word	0x00000340
        /*01ac*/ 	.word	0x000000ff
        /*01b0*/ 	.word	0x00000000
        /*01b4*/ 	.short	0x0100
        /*01b6*/ 	.byte	0x06
	.zero		1


	//   ....[1]....
        /*01b8*/ 	.word	0x00000350
        /*01bc*/ 	.word	0x000000ff
        /*01c0*/ 	.word	0x00000008
        /*01c4*/ 	.short	0x0100
        /*01c6*/ 	.byte	0x06
	.zero		1


	//   ....[2]....
        /*01c8*/ 	.word	0x00000360
        /*01cc*/ 	.word	0x000000ff
        /*01d0*/ 	.word	0x00000010
        /*01d4*/ 	.short	0x0100
        /*01d6*/ 	.byte	0x06
	.zero		1


	//   ....[3]....
        /*01d8*/ 	.word	0x00000370
        /*01dc*/ 	.word	0x000000ff
        /*01e0*/ 	.word	0x00000018
        /*01e4*/ 	.short	0x0100
        /*01e6*/ 	.byte	0x06
	.zero		1


	//   ....[4]....
        /*01e8*/ 	.word	0x00000380
        /*01ec*/ 	.word	0x000000ff
        /*01f0*/ 	.word	0x00000020
        /*01f4*/ 	.short	0x0100
        /*01f6*/ 	.byte	0x06
	.zero		1


	//   ....[5]....
        /*01f8*/ 	.word	0x00000390
        /*01fc*/ 	.word	0x000000ff
        /*0200*/ 	.word	0x00000028
        /*0204*/ 	.short	0x0100
        /*0206*/ 	.byte	0x06
	.zero		1


	//   ....[6]....
        /*0208*/ 	.word	0x000003a0
        /*020c*/ 	.word	0x000000ff
        /*0210*/ 	.word	0x00000030
        /*0214*/ 	.short	0x0100
        /*0216*/ 	.byte	0x06
	.zero		1


	//   ....[7]....
        /*0218*/ 	.word	0x000003b0
        /*021c*/ 	.word	0x000000ff
        /*0220*/ 	.word	0x00000038
        /*0224*/ 	.short	0x0100
        /*0226*/ 	.byte	0x06
	.zero		1


	//   ....[8]....
        /*0228*/ 	.word	0x000003c0
        /*022c*/ 	.word	0x000000ff
        /*0230*/ 	.word	0x00000040
        /*0234*/ 	.short	0x0100
        /*0236*/ 	.byte	0x06
	.zero		1


	//   ....[9]....
        /*0238*/ 	.word	0x000003d0
        /*023c*/ 	.word	0x000000ff
        /*0240*/ 	.word	0x00000048
        /*0244*/ 	.short	0x0100
        /*0246*/ 	.byte	0x06
	.zero		1


	//   ....[10]....
        /*0248*/ 	.word	0x000003e0
        /*024c*/ 	.word	0x000000ff
        /*0250*/ 	.word	0x00000050
        /*0254*/ 	.short	0x0100
        /*0256*/ 	.byte	0x06
	.zero		1


	//   ....[11]....
        /*0258*/ 	.word	0x000003f0
        /*025c*/ 	.word	0x000000ff
        /*0260*/ 	.word	0x00000058
        /*0264*/ 	.short	0x0100
        /*0266*/ 	.byte	0x06
	.zero		1


	//   ....[12]....
        /*0268*/ 	.word	0x00000400
        /*026c*/ 	.word	0x000000ff
        /*0270*/ 	.word	0x00000060
        /*0274*/ 	.short	0x0100
        /*0276*/ 	.byte	0x06
	.zero		1


	//   ....[13]....
        /*0278*/ 	.word	0x00000410
        /*027c*/ 	.word	0x000000ff
        /*0280*/ 	.word	0x00000068
        /*0284*/ 	.short	0x0100
        /*0286*/ 	.byte	0x06
	.zero		1


	//   ....[14]....
        /*0288*/ 	.word	0x00000590
        /*028c*/ 	.word	0x000000ff
        /*0290*/ 	.word	0x00000070
        /*0294*/ 	.short	0x0100
        /*0296*/ 	.byte	0x07
	.zero		1


	//   ....[15]....
        /*0298*/ 	.word	0x000005a0
        /*029c*/ 	.word	0x000000ff
        /*02a0*/ 	.word	0x00000078
        /*02a4*/ 	.short	0x0100
        /*02a6*/ 	.byte	0x07
	.zero		1


	//   ....[16]....
        /*02a8*/ 	.word	0x000005b0
        /*02ac*/ 	.word	0x000000ff
        /*02b0*/ 	.word	0x00000080
        /*02b4*/ 	.short	0x0100
        /*02b6*/ 	.byte	0x07
	.zero		1


	//   ....[17]....
        /*02b8*/ 	.word	0x000005c0
        /*02bc*/ 	.word	0x000000ff
        /*02c0*/ 	.word	0x00000088
        /*02c4*/ 	.short	0x0100
        /*02c6*/ 	.byte	0x07
	.zero		1


	//   ....[18]....
        /*02c8*/ 	.word	0x00000740
        /*02cc*/ 	.word	0x000000ff
        /*02d0*/ 	.word	0x00000090
        /*02d4*/ 	.short	0x0100
        /*02d6*/ 	.byte	0x07
	.zero		1


	//   ....[19]....
        /*02d8*/ 	.word	0x00000750
        /*02dc*/ 	.word	0x000000ff
        /*02e0*/ 	.word	0x00000098
        /*02e4*/ 	.short	0x0100
        /*02e6*/ 	.byte	0x07
	.zero		1


	//   ....[20]....
        /*02e8*/ 	.word	0x00000760
        /*02ec*/ 	.word	0x000000ff
        /*02f0*/ 	.word	0x000000a0
        /*02f4*/ 	.short	0x0100
        /*02f6*/ 	.byte	0x07
	.zero		1


	//   ....[21]....
        /*02f8*/ 	.word	0x00000770
        /*02fc*/ 	.word	0x000000ff
        /*0300*/ 	.word	0x000000a8
        /*0304*/ 	.short	0x0100
        /*0306*/ 	.byte	0x07
	.zero		1


	//   ....[22]....
        /*0308*/ 	.word	0x00000840
        /*030c*/ 	.word	0x000000ff
        /*0310*/ 	.word	0x000000b0
        /*0314*/ 	.short	0x0100
        /*0316*/ 	.byte	0x06
	.zero		1


	//   ....[23]....
        /*0318*/ 	.word	0x00000fc0
        /*031c*/ 	.word	0x0000000e
        /*0320*/ 	.word	0x000000a0
        /*0324*/ 	.short	0x010a
        /*0326*/ 	.byte	0xff
	.zero		1


	//   ....[24]....
        /*0328*/ 	.word	0x000010a0
        /*032c*/ 	.word	0x0000000e
        /*0330*/ 	.word	0x00000090
        /*0334*/ 	.short	0x0101
        /*0336*/ 	.byte	0xff
	.zero		1


	//   ....[25]....
        /*0338*/ 	.word	0x000012d0
        /*033c*/ 	.word	0x00000002
        /*0340*/ 	.word	0x000000a0
        /*0344*/ 	.short	0x010a
        /*0346*/ 	.byte	0xff
	.zero		1


	//   ....[26]....
        /*0348*/ 	.word	0x000013f0
        /*034c*/ 	.word	0x00000002
        /*0350*/ 	.word	0x00000090
        /*0354*/ 	.short	0x0101
        /*0356*/ 	.byte	0xff
	.zero		1


	//   ....[27]....
        /*0358*/ 	.word	0x00001400
        /*035c*/ 	.word	0x00000003
        /*0360*/ 	.word	0x000000a0
        /*0364*/ 	.short	0x010a
        /*0366*/ 	.byte	0xff
	.zero		1


	//   ....[28]....
        /*0368*/ 	.word	0x00001490
        /*036c*/ 	.word	0x000000ff
        /*0370*/ 	.word	0x00000090
        /*0374*/ 	.short	0x010a
        /*0376*/ 	.byte	0x22
	.zero		1


	//   ....[29]....
        /*0378*/ 	.word	0x00001510
        /*037c*/ 	.word	0x000000ff
        /*0380*/ 	.word	0x000000a0
        /*0384*/ 	.short	0x0101
        /*0386*/ 	.byte	0x22
	.zero		1


	//   ....[30]....
        /*0388*/ 	.word	0x00001620
        /*038c*/ 	.word	0x000000ff
        /*0390*/ 	.word	0x00000038
        /*0394*/ 	.short	0x010a
        /*0396*/ 	.byte	0x06
	.zero		1


	//   ....[31]....
        /*0398*/ 	.word	0x000017e0
        /*039c*/ 	.word	0x000000ff
        /*03a0*/ 	.word	0x00000038
        /*03a4*/ 	.short	0x010a
        /*03a6*/ 	.byte	0x05
	.zero		1


	//   ....[32]....
        /*03a8*/ 	.word	0x00001a50
        /*03ac*/ 	.word	0x000000ff
        /*03b0*/ 	.word	0x00000038
        /*03b4*/ 	.short	0x010a
        /*03b6*/ 	.byte	0x21
	.zero		1


	//   ....[33]....
        /*03b8*/ 	.word	0x00001a90
        /*03bc*/ 	.word	0x00000003
        /*03c0*/ 	.word	0x00000090
        /*03c4*/ 	.short	0x010a
        /*03c6*/ 	.byte	0xff
	.zero		1


	//   ....[34]....
        /*03c8*/ 	.word	0x00001b30
        /*03cc*/ 	.word	0x00000003
        /*03d0*/ 	.word	0x000000a0
        /*03d4*/ 	.short	0x0101
        /*03d6*/ 	.byte	0xff
	.zero		1


	//   ....[35]....
        /*03d8*/ 	.word	0x00001d70
        /*03dc*/ 	.word	0x000000ff
        /*03e0*/ 	.word	0x00000038
        /*03e4*/ 	.short	0x010a
        /*03e6*/ 	.byte	0x05
	.zero		1


	//   ....[36]....
        /*03e8*/ 	.word	0x00001e50
        /*03ec*/ 	.word	0x000000ff
        /*03f0*/ 	.word	0x00000090
        /*03f4*/ 	.short	0x010a
        /*03f6*/ 	.byte	0x0c
	.zero		1


	//   ....[37]....
        /*03f8*/ 	.word	0x00001ef0
        /*03fc*/ 	.word	0x000000ff
        /*0400*/ 	.word	0x000000a0
        /*0404*/ 	.short	0x0101
        /*0406*/ 	.byte	0x0c
	.zero		1


	//   ....[38]....
        /*0408*/ 	.word	0x000023d0
        /*040c*/ 	.word	0x000000ff
        /*0410*/ 	.word	0x00000000
        /*0414*/ 	.short	0x010a
        /*0416*/ 	.byte	0x19
	.zero		1


	//   ....[39]....
        /*0418*/ 	.word	0x000023e0
        /*041c*/ 	.word	0x000000ff
        /*0420*/ 	.word	0x00000080
        /*0424*/ 	.short	0x010a
        /*0426*/ 	.byte	0x11
	.zero		1


	//   ....[40]....
        /*0428*/ 	.word	0x00002430
        /*042c*/ 	.word	0x000000ff
        /*0430*/ 	.word	0x00000080
        /*0434*/ 	.short	0x010a
        /*0436*/ 	.byte	0x11
	.zero		1


	//   ....[41]....
        /*0438*/ 	.word	0x00002640
        /*043c*/ 	.word	0x000000ff
        /*0440*/ 	.word	0x00000000
        /*0444*/ 	.short	0x010a
        /*0446*/ 	.byte	0x0d
	.zero		1


	//   ....[42]....
        /*0448*/ 	.word	0x000027f0
        /*044c*/ 	.word	0x000000ff
        /*0450*/ 	.word	0x00000000
        /*0454*/ 	.short	0x010a
        /*0456*/ 	.byte	0x19
	.zero		1


	//   ....[43]....
        /*0458*/ 	.word	0x00002910
        /*045c*/ 	.word	0x000000ff
        /*0460*/ 	.word	0x00000080
        /*0464*/ 	.short	0x010a
        /*0466*/ 	.byte	0x10
	.zero		1


	//   ....[44]....
        /*0468*/ 	.word	0x00002920
        /*046c*/ 	.word	0x00000002
        /*0470*/ 	.word	0x00000090
        /*0474*/ 	.short	0x010a
        /*0476*/ 	.byte	0xff
	.zero		1


	//   ....[45]....
        /*0478*/ 	.word	0x000029c0
        /*047c*/ 	.word	0x00000002
        /*0480*/ 	.word	0x000000a0
        /*0484*/ 	.short	0x0101
        /*0486*/ 	.byte	0xff
	.zero		1


	//   ....[46]....
        /*0488*/ 	.word	0x00002ac0
        /*048c*/ 	.word	0x00000000
        /*0490*/ 	.word	0x00000080
        /*0494*/ 	.short	0x010a
        /*0496*/ 	.byte	0xff
	.zero		1


	//   ....[47]....
        /*0498*/ 	.word	0x00002b00
        /*049c*/ 	.word	0x00000000
        /*04a0*/ 	.word	0x00000080
        /*04a4*/ 	.short	0x010a
        /*04a6*/ 	.byte	0xff
	.zero		1


	//   ....[48]....
        /*04a8*/ 	.word	0x00002c00
        /*04ac*/ 	.word	0x000000ff
        /*04b0*/ 	.word	0x000000b0
        /*04b4*/ 	.short	0x0100
        /*04b6*/ 	.byte	0x05
	.zero		1


	//   ....[49]....
        /*04b8*/ 	.word	0x00002cf0
        /*04bc*/ 	.word	0x000000ff
        /*04c0*/ 	.word	0x000000b0
        /*04c4*/ 	.short	0x0100
        /*04c6*/ 	.byte	0x05
	.zero		1


	//   ....[50]....
        /*04c8*/ 	.word	0x00002de0
        /*04cc*/ 	.word	0x000000ff
        /*04d0*/ 	.word	0x000000b0
        /*04d4*/ 	.short	0x0100
        /*04d6*/ 	.byte	0x05
	.zero		1


	//   ....[51]....
        /*04d8*/ 	.word	0x000030b0
        /*04dc*/ 	.word	0x00000003
        /*04e0*/ 	.word	0x00000000
        /*04e4*/ 	.short	0x010a
        /*04e6*/ 	.byte	0xff
	.zero		1


	//   ....[52]....
        /*04e8*/ 	.word	0x000030d0
        /*04ec*/ 	.word	0x00000003
        /*04f0*/ 	.word	0x00000000
        /*04f4*/ 	.short	0x010a
        /*04f6*/ 	.byte	0xff
	.zero		1


	//   ....[53]....
        /*04f8*/ 	.word	0x000032b0
        /*04fc*/ 	.word	0x00000003
        /*0500*/ 	.word	0x00000000
        /*0504*/ 	.short	0x010a
        /*0506*/ 	.byte	0xff
	.zero		1


	//   ....[54]....
        /*0508*/ 	.word	0x000032d0
        /*050c*/ 	.word	0x00000003
        /*0510*/ 	.word	0x00000000
        /*0514*/ 	.short	0x010a
        /*0516*/ 	.byte	0xff
	.zero		1


	//   ....[55]....
        /*0518*/ 	.word	0x000033c0
        /*051c*/ 	.word	0x00000003
        /*0520*/ 	.word	0x00000000
        /*0524*/ 	.short	0x0101
        /*0526*/ 	.byte	0xff
	.zero		1


	//   ....[56]....
        /*0528*/ 	.word	0x000034b0
        /*052c*/ 	.word	0x00000057
        /*0530*/ 	.word	0x00000090
        /*0534*/ 	.short	0x010a
        /*0536*/ 	.byte	0xff
	.zero		1


	//   ....[57]....
        /*0538*/ 	.word	0x00003510
        /*053c*/ 	.word	0x00000057
        /*0540*/ 	.word	0x000000a0
        /*0544*/ 	.short	0x0101
        /*0546*/ 	.byte	0xff
	.zero		1


	//   ....[58]....
        /*0548*/ 	.word	0x00003940
        /*054c*/ 	.word	0x0000007f
        /*0550*/ 	.word	0x00000070
        /*0554*/ 	.short	0x010a
        /*0556*/ 	.byte	0xff
	.zero		1


	//   ....[59]....
        /*0558*/ 	.word	0x00004f00
        /*055c*/ 	.word	0x00000005
        /*0560*/ 	.word	0x00000000
        /*0564*/ 	.short	0x0101
        /*0566*/ 	.byte	0xff
	.zero		1


	//   ....[60]....
        /*0568*/ 	.word	0x00004f10
        /*056c*/ 	.word	0x00000003
        /*0570*/ 	.word	0x00000090
        /*0574*/ 	.short	0x010a
        /*0576*/ 	.byte	0xff
	.zero		1


	//   ....[61]....
        /*0578*/ 	.word	0x00004fd0
        /*057c*/ 	.word	0x00000003
        /*0580*/ 	.word	0x000000a0
        /*0584*/ 	.short	0x0101
        /*0586*/ 	.byte	0xff
	.zero		1


	//   ....[62]....
        /*0588*/ 	.word	0x00005270
        /*058c*/ 	.word	0x00000003
        /*0590*/ 	.word	0x00000000
        /*0594*/ 	.short	0x0101
        /*0596*/ 	.byte	0xff
	.zero		1


	//   ....[63]....
        /*0598*/ 	.word	0x00005280
        /*059c*/ 	.word	0x00000057
        /*05a0*/ 	.word	0x000000b0
        /*05a4*/ 	.short	0x010a
        /*05a6*/ 	.byte	0xff
	.zero		1


	//   ....[64]....
        /*05a8*/ 	.word	0x00005620
        /*05ac*/ 	.word	0x00000057
        /*05b0*/ 	.word	0x000000b0
        /*05b4*/ 	.short	0x0100
        /*05b6*/ 	.byte	0xff
	.zero		1


	//   ....[65]....
        /*05b8*/ 	.word	0x00005680
        /*05bc*/ 	.word	0x0000000e
        /*05c0*/ 	.word	0x000000a0
        /*05c4*/ 	.short	0x010a
        /*05c6*/ 	.byte	0xff
	.zero		1


	//   ....[66]....
        /*05c8*/ 	.word	0x000056e0
        /*05cc*/ 	.word	0x00000002
        /*05d0*/ 	.word	0x000000a0
        /*05d4*/ 	.short	0x010a
        /*05d6*/ 	.byte	0xff
	.zero		1


	//   ....[67]....
        /*05d8*/ 	.word	0x00005740
        /*05dc*/ 	.word	0x00000003
        /*05e0*/ 	.word	0x000000a0
        /*05e4*/ 	.short	0x010a
        /*05e6*/ 	.byte	0xff
	.zero		1


	//   ....[68]....
        /*05e8*/ 	.word	0x000057a0
        /*05ec*/ 	.word	0x00000000
        /*05f0*/ 	.word	0x00000090
        /*05f4*/ 	.short	0x010a
        /*05f6*/ 	.byte	0xff
	.zero		1


	//   ....[69]....
        /*05f8*/ 	.word	0x00005820
        /*05fc*/ 	.word	0x00000000
        /*0600*/ 	.word	0x00000038
        /*0604*/ 	.short	0x010a
        /*0606*/ 	.byte	0xff
	.zero		1


	//   ....[70]....
        /*0608*/ 	.word	0x00005880
        /*060c*/ 	.word	0x00000003
        /*0610*/ 	.word	0x00000090
        /*0614*/ 	.short	0x010a
        /*0616*/ 	.byte	0xff
	.zero		1


	//   ....[71]....
        /*0618*/ 	.word	0x00005900
        /*061c*/ 	.word	0x00000000
        /*0620*/ 	.word	0x00000038
        /*0624*/ 	.short	0x010a
        /*0626*/ 	.byte	0xff
	.zero		1


	//   ....[72]....
        /*0628*/ 	.word	0x00005960
        /*062c*/ 	.word	0x00000002
        /*0630*/ 	.word	0x00000090
        /*0634*/ 	.short	0x010a
        /*0636*/ 	.byte	0xff
	.zero		1


	//   ....[73]....
        /*0638*/ 	.word	0x000059e0
        /*063c*/ 	.word	0x00000000
        /*0640*/ 	.word	0x00000080
        /*0644*/ 	.short	0x010a
        /*0646*/ 	.byte	0xff
	.zero		1


	//   ....[74]....
        /*0648*/ 	.word	0x00005a60
        /*064c*/ 	.word	0x00000000
        /*0650*/ 	.word	0x00000000
        /*0654*/ 	.short	0x010a
        /*0656*/ 	.byte	0xff
	.zero		1


	//   ....[75]....
        /*0658*/ 	.word	0x00005ad0
        /*065c*/ 	.word	0x00000002
        /*0660*/ 	.word	0x00000090
        /*0664*/ 	.short	0x010a
        /*0666*/ 	.byte	0xff
	.zero		1


	//   ....[76]....
        /*0668*/ 	.word	0x00005b30
        /*066c*/ 	.word	0x00000003
        /*0670*/ 	.word	0x00000000
        /*0674*/ 	.short	0x010a
        /*0676*/ 	.byte	0xff
	.zero		1


	//   ....[77]....
        /*0678*/ 	.word	0x00005b90
        /*067c*/ 	.word	0x00000003
        /*0680*/ 	.word	0x00000000
        /*0684*/ 	.short	0x010a
        /*0686*/ 	.byte	0xff
	.zero		1


	//   ....[78]....
        /*0688*/ 	.word	0x00005be0
        /*068c*/ 	.word	0x00000057
        /*0690*/ 	.word	0x00000090
        /*0694*/ 	.short	0x010a
        /*0696*/ 	.byte	0xff
	.zero		1


	//   ....[79]....
        /*0698*/ 	.word	0x00005c40
        /*069c*/ 	.word	0x0000007f
        /*06a0*/ 	.word	0x00000070
        /*06a4*/ 	.short	0x010a
        /*06a6*/ 	.byte	0xff
	.zero		1


	//   ....[80]....
        /*06a8*/ 	.word	0x00005ca0
        /*06ac*/ 	.word	0x00000003
        /*06b0*/ 	.word	0x00000090
        /*06b4*/ 	.short	0x010a
        /*06b6*/ 	.byte	0xff
	.zero		1


	//   ....[81]....
        /*06b8*/ 	.word	0x00005cf0
        /*06bc*/ 	.word	0x00000057
        /*06c0*/ 	.word	0x000000b0
        /*06c4*/ 	.short	0x010a
        /*06c6*/ 	.byte	0xff
	.zero		1


	//----- nvinfo : EIATTR_NUM_MBARRIERS
	.align		4
.L_60:
        /*06c8*/ 	.byte	0x03, 0x38
        /*06ca*/ 	.short	0x001b


	//----- nvinfo : EIATTR_EXIT_INSTR_OFFSETS
	.align		4
        /*06cc*/ 	.byte	0x04, 0x1c
        /*06ce*/ 	.short	(.L_62 - .L_61)


	//   ....[0]....
.L_61:
        /*06d0*/ 	.word	0x00005660


	//----- nvinfo : EIATTR_MAX_THREADS
	.align		4
.L_62:
        /*06d4*/ 	.byte	0x04, 0x05
        /*06d6*/ 	.short	(.L_64 - .L_63)
.L_63:
        /*06d8*/ 	.word	0x000000e0
        /*06dc*/ 	.word	0x00000001
        /*06e0*/ 	.word	0x00000001


	//----- nvinfo : EIATTR_CRS_STACK_SIZE
	.align		4
.L_64:
        /*06e4*/ 	.byte	0x04, 0x1e
        /*06e6*/ 	.short	(.L_66 - .L_65)
.L_65:
        /*06e8*/ 	.word	0x00000000


	//----- nvinfo : EIATTR_CBANK_PARAM_SIZE
	.align		4
.L_66:
        /*06ec*/ 	.byte	0x03, 0x19
        /*06ee*/ 	.short	0x0404


	//----- nvinfo : EIATTR_PARAM_CBANK
	.align		4
        /*06f0*/ 	.byte	0x04, 0x0a
        /*06f2*/ 	.short	(.L_68 - .L_67)
	.align		4
.L_67:
        /*06f4*/ 	.word	index@(.nv.constant0.kernel_cutlass_kernel_cudnngrouped_gemmgrouped_gemm_swiglugrouped_gemm_swiglu_quantBlockScaledContiguousGroupedGemmKernel_object_at__TiledMMA_ThrLayoutVMNK21111000_PermutationMNK____MMAAt_0)
        /*06f8*/ 	.short	0x0380
        /*06fa*/ 	.short	0x0404


	//----- nvinfo : EIATTR_SW_WAR
	.align		4
.L_68:
        /*06fc*/ 	.byte	0x04, 0x36
        /*06fe*/ 	.short	(.L_70 - .L_69)
.L_69:
        /*0700*/ 	.word	0x00000008
.L_70:


//--------------------- .nv.compat                --------------------------
	.section	.nv.compat,"",@"SHT_CUDA_COMPAT_INFO"
	.align	4
        /*0000*/ 	.byte	0x02, 0x02, 0x02, 0x00, 0x02, 0x05, 0x05, 0x00, 0x02, 0x03, 0x01, 0x00, 0x02, 0x06, 0x01, 0x00


//--------------------- .nv.callgraph             --------------------------
	.section	.nv.callgraph,"",@"SHT_CUDA_CALLGRAPH"
	.align	4
	.sectionentsize	8
	.align		4
        /*0000*/ 	.word	0x00000000
	.align		4
        /*0004*/ 	.word	0xffffffff
	.align		4
        /*0008*/ 	.word	0x00000000
	.align		4
        /*000c*/ 	.word	0xfffffffe
	.align		4
        /*0010*/ 	.word	0x00000000
	.align		4
        /*0014*/ 	.word	0xfffffffd
	.align		4
        /*0018*/ 	.word	0x00000000
	.align		4
        /*001c*/ 	.word	0xfffffffc


//--------------------- .text.kernel_cutlass_kernel_cudnngrouped_gemmgrouped_gemm_swiglugrouped_gemm_swiglu_quantBlockScaledContiguousGroupedGemmKernel_object_at__TiledMMA_ThrLayoutVMNK21111000_PermutationMNK____MMAAt_0 --------------------------
	.section	.text.kernel_cutlass_kernel_cudnngrouped_gemmgrouped_gemm_swiglugrouped_gemm_swiglu_quantBlockScaledContiguousGroupedGemmKernel_object_at__TiledMMA_ThrLayoutVMNK21111000_PermutationMNK____MMAAt_0,"ax",@progbits
	.align	128
        .global         kernel_cutlass_kernel_cudnngrouped_gemmgrouped_gemm_swiglugrouped_gemm_swiglu_quantBlockScaledContiguousGroupedGemmKernel_object_at__TiledMMA_ThrLayoutVMNK21111000_PermutationMNK____MMAAt_0
        .type           kernel_cutlass_kernel_cudnngrouped_gemmgrouped_gemm_swiglugrouped_gemm_swiglu_quantBlockScaledContiguousGroupedGemmKernel_object_at__TiledMMA_ThrLayoutVMNK21111000_PermutationMNK____MMAAt_0,@function
        .size           kernel_cutlass_kernel_cudnngrouped_gemmgrouped_gemm_swiglugrouped_gemm_swiglu_quantBlockScaledContiguousGroupedGemmKernel_object_at__TiledMMA_ThrLayoutVMNK21111000_PermutationMNK____MMAAt_0,(.L_x_116 - kernel_cutlass_kernel_cudnngrouped_gemmgrouped_gemm_swiglugrouped_gemm_swiglu_quantBlockScaledContiguousGroupedGemmKernel_object_at__TiledMMA_ThrLayoutVMNK21111000_PermutationMNK____MMAAt_0)
        .other          kernel_cutlass_kernel_cudnngrouped_gemmgrouped_gemm_swiglugrouped_gemm_swiglu_quantBlockScaledContiguousGroupedGemmKernel_object_at__TiledMMA_ThrLayoutVMNK21111000_PermutationMNK____MMAAt_0,@"STO_CUDA_ENTRY STV_DEFAULT"
kernel_cutlass_kernel_cudnngrouped_gemmgrouped_gemm_swiglugrouped_gemm_swiglu_quantBlockScaledContiguousGroupedGemmKernel_object_at__TiledMMA_ThrLayoutVMNK21111000_PermutationMNK____MMAAt_0:
.text.kernel_cutlass_kernel_cudnngrouped_gemmgrouped_gemm_swiglugrouped_gemm_swiglu_quantBlockScaledContiguousGroupedGemmKernel_object_at__TiledMMA_ThrLayoutVMNK21111000_PermutationMNK____MMAAt_0:
[----:B------:R-:W1:Y:S01]  /*0000*/  LDC R1, c[0x0][0x37c] ;  /* 0x0000df00ff017b82 */ /* 0x000e620000000800 */
[----:B------:R-:W2:Y:S01]  /*0010*/  S2R R3, SR_TID.Y ;  /* 0x0000000000037919 */ /* 0x000ea20000002200 */
[----:B------:R-:W3:Y:S06]  /*0020*/  LDCU UR5, c[0x0][0x360] ;  /* 0x00006c00ff0577ac */ /* 0x000eec0008000800 */
[----:B------:R-:W4:Y:S01]  /*0030*/  S2UR UR23, SR_CTAID.X ;  /* 0x00000000001779c3 */ /* 0x000f220000002500 */
[----:B------:R-:W2:Y:S01]  /*0040*/  S2R R0, SR_TID.Z ;  /* 0x0000000000007919 */ /* 0x000ea20000002300 */
[----:B------:R-:W2:Y:S01]  /*0050*/  LDCU UR4, c[0x0][0x364] ;  /* 0x00006c80ff0477ac */ /* 0x000ea20008000800 */
[----:B------:R-:W3:Y:S01]  /*0060*/  S2R R106, SR_TID.X ;  /* 0x00000000006a7919 */ /* 0x000ee20000002100 */
[----:B------:R-:W5:Y:S01]  /*0070*/  LDCU.U8 UR7, c[0x0][0x382] ;  /* 0x00007040ff0777ac */ /* 0x000f620008000000 */
[----:B------:R-:W4:Y:S02]  /*0080*/  LDCU.U8 UR6, c[0x0][0x381] ;  /* 0x00007020ff0677ac */ /* 0x000f240008000000 */
[----:B----4-:R-:W-:-:S02]  /*0090*/  ULOP3.LUT UR23, UR23, 0x1, URZ, 0xc0, !UPT ;  /* 0x0000000117177892 */ /* 0x010fc4000f8ec0ff */
[----:B-----5:R-:W-:Y:S02]  /*00a0*/  ULOP3.LUT UR7, UR7, 0x1, URZ, 0xc0, !UPT ;  /* 0x0000000107077892 */ /* 0x020fe4000f8ec0ff */
[----:B------:R-:W-:Y:S02]  /*00b0*/  ULOP3.LUT UR6, UR6, 0x1, URZ, 0xc0, !UPT ;  /* 0x0000000106067892 */ /* 0x000fe4000f8ec0ff */
[----:B------:R-:W-:Y:S02]  /*00c0*/  UISETP.NE.U32.AND UP6, UPT, UR7, 0x1, UPT ;  /* 0x000000010700788c */ /* 0x000fe4000bfc5070 */
[----:B------:R-:W-:Y:S01]  /*00d0*/  UISETP.NE.U32.AND UP5, UPT, UR6, 0x1, UPT ;  /* 0x000000010600788c */ /* 0x000fe2000bfa5070 */
[----:B--2---:R-:W-:Y:S01]  /*00e0*/  IMAD R3, R0, UR4, R3 ;  /* 0x0000000400037c24 */ /* 0x004fe2000f8e0203 */
[----:B------:R-:W2:Y:S03]  /*00f0*/  S2UR UR4, SR_CgaCtaId ;  /* 0x00000000000479c3 */ /* 0x000ea60000008800 */
[----:B---3--:R-:W-:Y:S01]  /*0100*/  IMAD R124, R3, UR5, R106 ;  /* 0x00000005037c7c24 */ /* 0x008fe2000f8e026a */
[----:B------:R-:W3:Y:S04]  /*0110*/  LDCU UR5, c[0x0][0x36c] ;  /* 0x00006d80ff0577ac */ /* 0x000ee80008000800 */
[----:B------:R-:W-:-:S06]  /*0120*/  SHF.R.U32.HI R124, RZ, 0x5, R124 ;  /* 0x00000005ff7c7819 */ /* 0x000fcc000001167c */
[----:B------:R-:W4:Y:S01]  /*0130*/  SHFL.IDX PT, R124, R124, RZ, 0x1f ;  /* 0x00001fff7c7c7589 */ /* 0x000f2200000e0000 */
[----:B---3--:R-:W-:Y:S01]  /*0140*/  UISETP.EQ.U32.AND UP4, UPT, UR5, 0x1, UPT ;  /* 0x000000010500788c */ /* 0x008fe2000bf82070 */
[C---:B----4-:R-:W-:Y:S02]  /*0150*/  ISETP.NE.AND P1, PT, R124.reuse, 0x5, PT ;  /* 0x000000057c00780c */ /* 0x050fe40003f25270 */
[----:B------:R-:W-:-:S11]  /*0160*/  ISETP.NE.AND P0, PT, R124, RZ, PT ;  /* 0x000000ff7c00720c */ /* 0x000fd60003f05270 */
[----:B-12---:R-:W-:Y:S05]  /*0170*/  @P1 BRA `(.L_x_0) ;  /* 0x0000000000501947 */ /* 0x006fea0003800000 */
[----:B------:R-:W1:Y:S02]  /*0180*/  LDCU.64 UR6, c[0x0][0x348] ;  /* 0x00006900ff0677ac */ /* 0x000e640008000a00 */
[----:B-1----:R-:W-:Y:S02]  /*0190*/  UIADD3 UR16, UP1, UPT, UR6, 0x40, URZ ;  /* 0x0000004006107890 */ /* 0x002fe4000ff3e0ff */
[----:B------:R-:W-:Y:S02]  /*01a0*/  UIADD3 UR14, UP0, UPT, UR6, 0xc0, URZ ;  /* 0x000000c0060e7890 */ /* 0x000fe4000ff1e0ff */
[----:B------:R-:W-:Y:S02]  /*01b0*/  UIADD3 UR12, UP3, UPT, UR6, 0x140, URZ ;  /* 0x00000140060c7890 */ /* 0x000fe4000ff7e0ff */
[----:B------:R-:W-:Y:S02]  /*01c0*/  UIADD3 UR10, UP2, UPT, UR6, 0x1c0, URZ ;  /* 0x000001c0060a7890 */ /* 0x000fe4000ff5e0ff */
[----:B------:R-:W-:-:S02]  /*01d0*/  UIADD3.X UR17, UPT, UPT, URZ, UR7, URZ, UP1, !UPT ;  /* 0x00000007ff117290 */ /* 0x000fc40008ffe4ff */
[----:B------:R-:W-:Y:S02]  /*01e0*/  UIADD3 UR8, UP1, UPT, UR6, 0x240, URZ ;  /* 0x0000024006087890 */ /* 0x000fe4000ff3e0ff */
[----:B------:R-:W-:Y:S02]  /*01f0*/  UIADD3.X UR15, UPT, UPT, URZ, UR7, URZ, UP0, !UPT ;  /* 0x00000007ff0f7290 */ /* 0x000fe400087fe4ff */
[----:B------:R-:W-:Y:S02]  /*0200*/  UIADD3 UR6, UP0, UPT, UR6, 0x2c0, URZ ;  /* 0x000002c006067890 */ /* 0x000fe4000ff1e0ff */
[----:B------:R-:W-:Y:S01]  /*0210*/  UIADD3.X UR13, UPT, UPT, URZ, UR7, URZ, UP3, !UPT ;  /* 0x00000007ff0d7290 */ /* 0x000fe20009ffe4ff */
[----:B------:R1:W-:Y:S01]  /*0220*/  UTMACCTL.PF [UR16] ;  /* 0x00000000100079b9 */ /* 0x0003e20008040000 */
[----:B------:R-:W-:-:S03]  /*0230*/  UIADD3.X UR11, UPT, UPT, URZ, UR7, URZ, UP2, !UPT ;  /* 0x00000007ff0b7290 */ /* 0x000fc600097fe4ff */
[----:B------:R1:W-:Y:S01]  /*0240*/  UTMACCTL.PF [UR14] ;  /* 0x000000000e0079b9 */ /* 0x0003e20008040000 */
[----:B------:R-:W-:-:S03]  /*0250*/  UIADD3.X UR9, UPT, UPT, URZ, UR7, URZ, UP1, !UPT ;  /* 0x00000007ff097290 */ /* 0x000fc60008ffe4ff */
[----:B------:R1:W-:Y:S01]  /*0260*/  UTMACCTL.PF [UR12] ;  /* 0x000000000c0079b9 */ /* 0x0003e20008040000 */
[----:B------:R-:W-:Y:S01]  /*0270*/  UIADD3.X UR7, UPT, UPT, URZ, UR7, URZ, UP0, !UPT ;  /* 0x00000007ff077290 */ /* 0x000fe200087fe4ff */
[----:B------:R1:W-:Y:S04]  /*0280*/  UTMACCTL.PF [UR10] ;  /* 0x000000000a0079b9 */ /* 0x0003e80008040000 */
[----:B------:R1:W-:Y:S04]  /*0290*/  UTMACCTL.PF [UR8] ;  /* 0x00000000080079b9 */ /* 0x0003e80008040000 */
[----:B------:R1:W-:Y:S02]  /*02a0*/  UTMACCTL.PF [UR6] ;  /* 0x00000000060079b9 */ /* 0x0003e40008040000 */
[----:B-1----:R-:W-:Y:S01]  /*02b0*/  NOP ;  /* 0x0000000000007918 */ /* 0x002fe20000000000 */
.L_x_0:
[----:B------:R-:W-:Y:S05]  /*02c0*/  @P0 BRA `(.L_x_1) ;  /* 0x0000000000580947 */ /* 0x000fea0003800000 */
[----:B------:R-:W-:Y:S01]  /*02d0*/  UMOV UR6, 0x400 ;  /* 0x0000040000067882 */ /* 0x000fe20000000000 */
[----:B------:R-:W-:Y:S01]  /*02e0*/  UMOV UR5, 0x1 ;  /* 0x0000000100057882 */ /* 0x000fe20000000000 */
[----:B------:R-:W-:Y:S02]  /*02f0*/  ULEA UR6, UR4, UR6, 0x18 ;  /* 0x0000000604067291 */ /* 0x000fe4000f8ec0ff */
[----:B------:R-:W-:-:S04]  /*0300*/  UIADD3 UR8, UPT, UPT, -UR5, 0x100000, URZ ;  /* 0x0010000005087890 */ /* 0x000fc8000fffe1ff */
[----:B------:R-:W-:Y:S02]  /*0310*/  USHF.L.U32 UR9, UR8, 0xb, URZ ;  /* 0x0000000b08097899 */ /* 0x000fe400080006ff */
[----:B------:R-:W-:Y:S01]  /*0320*/  USHF.L.U32 UR8, UR8, 0x1, URZ ;  /* 0x0000000108087899 */ /* 0x000fe200080006ff */
[----:B------:R-:W1:Y:S11]  /*0330*/  FENCE.VIEW.ASYNC.S ;  /* 0x00000000000073c6 */ /* 0x000e760000000000 */
[----:B-1----:R1:W2:Y:S01]  /*0340*/  SYNCS.EXCH.64 URZ, [UR6], UR8 ;  /* 0x0000000806ff75b2 */ /* 0x0022a20008000100 */
[----:B------:R1:W3:Y:S01]  /*0350*/  SYNCS.EXCH.64 URZ, [UR6+0x8], UR8 ;  /* 0x0000080806ff75b2 */ /* 0x0002e20008000100 */
[----:B------:R1:W4:Y:S01]  /*0360*/  SYNCS.EXCH.64 URZ, [UR6+0x10], UR8 ;  /* 0x0000100806ff75b2 */ /* 0x0003220008000100 */
[----:B------:R1:W1:Y:S01]  /*0370*/  SYNCS.EXCH.64 URZ, [UR6+0x18], UR8 ;  /* 0x0000180806ff75b2 */ /* 0x0002620008000100 */
        /* <DEDUP_REMOVED lines=10> */
[----:B------:R-:W-:Y:S01]  /*0420*/  NOP ;  /* 0x0000000000007918 */ /* 0x000fe20000000000 */
.L_x_1:
[----:B------:R-:W-:Y:S01]  /*0430*/  NOP ;  /* 0x0000000000007918 */ /* 0x000fe20000000000 */
[----:B------:R-:W-:Y:S05]  /*0440*/  BRA.U !UP4, `(.L_x_2) ;  /* 0x000000010c087547 */ /* 0x000fea000b800000 */
[----:B-1234-:R-:W-:Y:S01]  /*0450*/  UCGABAR_ARV ;  /* 0x00000000000079c7 */ /* 0x01efe20008000000 */
[----:B------:R-:W-:Y:S05]  /*0460*/  BRA `(.L_x_3) ;  /* 0x0000000000047947 */ /* 0x000fea0003800000 */
.L_x_2:
[----:B-1234-:R-:W-:Y:S01]  /*0470*/  NOP ;  /* 0x0000000000007918 */ /* 0x01efe20000000000 */
.L_x_3:
[----:B------:R-:W-:Y:S05]  /*0480*/  BRA.U !UP4, `(.L_x_4) ;  /* 0x000000010c0c7547 */ /* 0x000fea000b800000 */
[----:B------:R-:W-:Y:S01]  /*0490*/  UCGABAR_WAIT ;  /* 0x0000000000007dc7 */ /* 0x000fe20008000000 */
[----:B------:R-:W-:Y:S01]  /*04a0*/  CCTL.IVALL ;  /* 0x00000000ff00798f */ /* 0x000fe20002000000 */
[----:B------:R-:W-:Y:S05]  /*04b0*/  BRA `(.L_x_5) ;  /* 0x0000000000047947 */ /* 0x000fea0003800000 */
.L_x_4:
[----:B------:R-:W-:Y:S06]  /*04c0*/  BAR.SYNC.DEFER_BLOCKING 0x0 ;  /* 0x0000000000007b1d */ /* 0x000fec0000010000 */
.L_x_5:
[----:B------:R-:W-:Y:S05]  /*04d0*/  @P0 BRA `(.L_x_6) ;  /* 0x0000000000400947 */ /* 0x000fea0003800000 */
[----:B------:R-:W-:Y:S01]  /*04e0*/  UMOV UR7, 0x400 ;  /* 0x0000040000077882 */ /* 0x000fe20000000000 */
[----:B------:R-:W-:Y:S01]  /*04f0*/  UMOV UR6, 0x1 ;  /* 0x0000000100067882 */ /* 0x000fe20000000000 */
[----:B------:R-:W-:Y:S01]  /*0500*/  UMOV UR5, 0x8 ;  /* 0x0000000800057882 */ /* 0x000fe20000000000 */
[----:B------:R-:W-:Y:S02]  /*0510*/  ULEA UR7, UR4, UR7, 0x18 ;  /* 0x0000000704077291 */ /* 0x000fe4000f8ec0ff */
[----:B------:R-:W-:-:S04]  /*0520*/  UIADD3 UR8, UPT, UPT, -UR6, 0x100000, URZ ;  /* 0x0010000006087890 */ /* 0x000fc8000fffe1ff */
[----:B------:R-:W-:Y:S02]  /*0530*/  USHF.L.U32 UR9, UR8, 0xb, URZ ;  /* 0x0000000b08097899 */ /* 0x000fe400080006ff */
[----:B------:R-:W-:Y:S02]  /*0540*/  USHF.L.U32 UR8, UR8, 0x1, URZ ;  /* 0x0000000108087899 */ /* 0x000fe400080006ff */
[----:B------:R-:W-:-:S04]  /*0550*/  UIADD3 UR10, UPT, UPT, -UR5, 0x100000, URZ ;  /* 0x00100000050a7890 */ /* 0x000fc8000fffe1ff */
[----:B------:R-:W-:Y:S02]  /*0560*/  USHF.L.U32 UR11, UR10, 0xb, URZ ;  /* 0x0000000b0a0b7899 */ /* 0x000fe400080006ff */
[----:B------:R-:W-:Y:S01]  /*0570*/  USHF.L.U32 UR10, UR10, 0x1, URZ ;  /* 0x000000010a0a7899 */ /* 0x000fe200080006ff */
[----:B------:R-:W1:Y:S03]  /*0580*/  FENCE.VIEW.ASYNC.S ;  /* 0x00000000000073c6 */ /* 0x000e660000000000 */
[----:B-1----:R1:W2:Y:S01]  /*0590*/  SYNCS.EXCH.64 URZ, [UR7+0x70], UR8 ;  /* 0x0000700807ff75b2 */ /* 0x0022a20008000100 */
[----:B------:R1:W3:Y:S07]  /*05a0*/  SYNCS.EXCH.64 URZ, [UR7+0x78], UR8 ;  /* 0x0000780807ff75b2 */ /* 0x0002ee0008000100 */
[----:B------:R1:W4:Y:S01]  /*05b0*/  SYNCS.EXCH.64 URZ, [UR7+0x80], UR10 ;  /* 0x0000800a07ff75b2 */ /* 0x0003220008000100 */
[----:B------:R1:W1:Y:S01]  /*05c0*/  SYNCS.EXCH.64 URZ, [UR7+0x88], UR10 ;  /* 0x0000880a07ff75b2 */ /* 0x0002620008000100 */
[----:B------:R-:W-:Y:S01]  /*05d0*/  NOP ;  /* 0x0000000000007918 */ /* 0x000fe20000000000 */
.L_x_6:
[----:B------:R-:W-:Y:S01]  /*05e0*/  NOP ;  /* 0x0000000000007918 */ /* 0x000fe20000000000 */
[----:B------:R-:W-:Y:S05]  /*05f0*/  BRA.U !UP4, `(.L_x_7) ;  /* 0x000000010c087547 */ /* 0x000fea000b800000 */
[----:B-1234-:R-:W-:Y:S01]  /*0600*/  UCGABAR_ARV ;  /* 0x00000000000079c7 */ /* 0x01efe20008000000 */
[----:B------:R-:W-:Y:S05]  /*0610*/  BRA `(.L_x_8) ;  /* 0x0000000000047947 */ /* 0x000fea0003800000 */
.L_x_7:
[----:B-1234-:R-:W-:Y:S01]  /*0620*/  NOP ;  /* 0x0000000000007918 */ /* 0x01efe20000000000 */
.L_x_8:
[----:B------:R-:W-:Y:S05]  /*0630*/  BRA.U !UP4, `(.L_x_9) ;  /* 0x000000010c0c7547 */ /* 0x000fea000b800000 */
[----:B------:R-:W-:Y:S01]  /*0640*/  UCGABAR_WAIT ;  /* 0x0000000000007dc7 */ /* 0x000fe20008000000 */
[----:B------:R-:W-:Y:S01]  /*0650*/  CCTL.IVALL ;  /* 0x00000000ff00798f */ /* 0x000fe20002000000 */
[----:B------:R-:W-:Y:S05]  /*0660*/  BRA `(.L_x_10) ;  /* 0x0000000000047947 */ /* 0x000fea0003800000 */
.L_x_9:
[----:B------:R-:W-:Y:S06]  /*0670*/  BAR.SYNC.DEFER_BLOCKING 0x0 ;  /* 0x0000000000007b1d */ /* 0x000fec0000010000 */
.L_x_10:
        /* <DEDUP_REMOVED lines=17> */
.L_x_11:
[----:B------:R-:W-:Y:S01]  /*0790*/  NOP ;  /* 0x0000000000007918 */ /* 0x000fe20000000000 */
[----:B-1234-:R-:W-:Y:S06]  /*07a0*/  BAR.SYNC.DEFER_BLOCKING 0x0 ;  /* 0x0000000000007b1d */ /* 0x01efec0000010000 */
[----:B------:R-:W-:Y:S05]  /*07b0*/  @P0 BRA `(.L_x_12) ;  /* 0x0000000000280947 */ /* 0x000fea0003800000 */
[----:B------:R-:W-:Y:S01]  /*07c0*/  UMOV UR6, 0x400 ;  /* 0x0000040000067882 */ /* 0x000fe20000000000 */
[----:B------:R-:W-:Y:S01]  /*07d0*/  UMOV UR5, 0x20 ;  /* 0x0000002000057882 */ /* 0x000fe20000000000 */
[----:B------:R-:W-:Y:S02]  /*07e0*/  ULEA UR6, UR4, UR6, 0x18 ;  /* 0x0000000604067291 */ /* 0x000fe4000f8ec0ff */
[----:B------:R-:W-:-:S04]  /*07f0*/  UIADD3 UR8, UPT, UPT, -UR5, 0x100000, URZ ;  /* 0x0010000005087890 */ /* 0x000fc8000fffe1ff */
[----:B------:R-:W-:Y:S02]  /*0800*/  USHF.L.U32 UR9, UR8, 0xb, URZ ;  /* 0x0000000b08097899 */ /* 0x000fe400080006ff */
[----:B------:R-:W-:Y:S01]  /*0810*/  USHF.L.U32 UR8, UR8, 0x1, URZ ;  /* 0x0000000108087899 */ /* 0x000fe200080006ff */
[----:B------:R-:W-:Y:S01]  /*0820*/  ELECT P0, URZ, PT ;  /* 0x0000000000ff782f */ /* 0x000fe20003800000 */
[----:B------:R-:W1:Y:S10]  /*0830*/  FENCE.VIEW.ASYNC.S ;  /* 0x00000000000073c6 */ /* 0x000e740000000000 */
[----:B-1----:R1:W2:Y:S01]  /*0840*/  SYNCS.EXCH.64 URZ, [UR6+0xb0], UR8 ;  /* 0x0000b00806ff75b2 */ /* 0x0022a20008000100 */
[----:B------:R-:W-:Y:S01]  /*0850*/  NOP ;  /* 0x0000000000007918 */ /* 0x000fe20000000000 */
.L_x_12:
[----:B------:R-:W-:Y:S01]  /*0860*/  NOP ;  /* 0x0000000000007918 */ /* 0x000fe20000000000 */
[----:B------:R-:W-:Y:S05]  /*0870*/  BRA.U !UP4, `(.L_x_13) ;  /* 0x000000010c087547 */ /* 0x000fea000b800000 */
[----:B--2---:R-:W-:Y:S01]  /*0880*/  UCGABAR_ARV ;  /* 0x00000000000079c7 */ /* 0x004fe20008000000 */
[----:B------:R-:W-:Y:S05]  /*0890*/  BRA `(.L_x_14) ;  /* 0x0000000000047947 */ /* 0x000fea0003800000 */
.L_x_13:
[----:B--2---:R-:W-:Y:S01]  /*08a0*/  NOP ;  /* 0x0000000000007918 */ /* 0x004fe20000000000 */
.L_x_14:
[----:B------:R-:W-:Y:S01]  /*08b0*/  USHF.L.U32 UR21, UR23, 0x7, URZ ;  /* 0x0000000717157899 */ /* 0x000fe200080006ff */
[----:B------:R-:W-:Y:S05]  /*08c0*/  BRA.U !UP4, `(.L_x_15) ;  /* 0x000000010c0c7547 */ /* 0x000fea000b800000 */
[----:B------:R-:W-:Y:S01]  /*08d0*/  UCGABAR_WAIT ;  /* 0x0000000000007dc7 */ /* 0x000fe20008000000 */
[----:B------:R-:W-:Y:S01]  /*08e0*/  CCTL.IVALL ;  /* 0x00000000ff00798f */ /* 0x000fe20002000000 */
[----:B------:R-:W-:Y:S05]  /*08f0*/  BRA `(.L_x_16) ;  /* 0x0000000000047947 */ /* 0x000fea0003800000 */
.L_x_15:
[----:B------:R-:W-:Y:S06]  /*0900*/  BAR.SYNC.DEFER_BLOCKING 0x0 ;  /* 0x0000000000007b1d */ /* 0x000fec0000010000 */
.L_x_16:
[----:B------:R-:W-:Y:S01]  /*0910*/  ISETP.NE.AND P0, PT, R124, 0x6, PT ;  /* 0x000000067c00780c */ /* 0x000fe20003f05270 */
[----:B------:R-:W2:-:S12]  /*0920*/  LDCU.64 UR30, c[0x0][0x358] ;  /* 0x00006b00ff1e77ac */ /* 0x000e980008000a00 */
[----:B------:R-:W-:Y:S05]  /*0930*/  @P0 BRA `(.L_x_17) ;  /* 0x0000000800b80947 */ /* 0x000fea0003800000 */
[----:B------:R-:W-:Y:S01]  /*0940*/  LOP3.LUT R0, R106, 0x1f, RZ, 0xc0, !PT ;  /* 0x0000001f6a007812 */ /* 0x000fe200078ec0ff */
[----:B------:R-:W-:Y:S01]  /*0950*/  IMAD.MOV.U32 R19, RZ, RZ, 0x7fffffff ;  /* 0x7fffffffff137424 */ /* 0x000fe200078e00ff */
[----:B-1----:R-:W1:Y:S01]  /*0960*/  S2UR UR9, SR_CTAID.Z ;  /* 0x00000000000979c3 */ /* 0x002e620000002700 */
[----:B------:R-:W1:Y:S01]  /*0970*/  LDCU.64 UR6, c[0x0][0x760] ;  /* 0x0000ec00ff0677ac */ /* 0x000e620008000a00 */
[C---:B------:R-:W-:Y:S01]  /*0980*/  ISETP.GT.U32.AND P0, PT, R0.reuse, 0x7, PT ;  /* 0x000000070000780c */ /* 0x040fe20003f04070 */
[----:B------:R-:W3:Y:S01]  /*0990*/  LDCU.U8 UR8, c[0x0][0x768] ;  /* 0x0000ed00ff0877ac */ /* 0x000ee20008000000 */
[----:B------:R-:W4:Y:S01]  /*09a0*/  LDCU.U8 UR10, c[0x0][0x769] ;  /* 0x0000ed20ff0a77ac */ /* 0x000f220008000000 */
[----:B------:R-:W5:Y:S10]  /*09b0*/  LDCU UR14, c[0x0][0x770] ;  /* 0x0000ee00ff0e77ac */ /* 0x000f740008000800 */
[----:B------:R-:W2:Y:S02]  /*09c0*/  @!P0 LDC.64 R2, c[0x0][0x748] ;  /* 0x0001d200ff028b82 */ /* 0x000ea40000000a00 */
[----:B--2---:R-:W-:-:S05]  /*09d0*/  @!P0 IMAD.WIDE.U32 R2, R0, 0x4, R2 ;  /* 0x0000000400028825 */ /* 0x004fca00078e0002 */
[----:B------:R-:W2:Y:S01]  /*09e0*/  @!P0 LDG.E R19, desc[UR30][R2.64] ;  /* 0x0000001e02138981 */ /* 0x000ea2000c1e1900 */
[----:B-1----:R-:W-:Y:S01]  /*09f0*/  UIMAD.WIDE.U32 UR4, UR9, UR7, URZ ;  /* 0x00000007090472a5 */ /* 0x002fe2000f8e00ff */
[----:B------:R-:W-:Y:S01]  /*0a00*/  HFMA2 R0, -RZ, RZ, 0, 5.9604644775390625e-08 ;  /* 0x00000001ff007431 */ /* 0x000fe200000001ff */
[----:B------:R-:W-:Y:S01]  /*0a10*/  UISETP.GT.U32.AND UP0, UPT, UR9, 0x1ff, UPT ;  /* 0x000001ff0900788c */ /* 0x000fe2000bf04070 */
[----:B------:R-:W-:-:S04]  /*0a20*/  IMAD.MOV.U32 R10, RZ, RZ, RZ ;  /* 0x000000ffff0a7224 */ /* 0x000fc800078e00ff */
[----:B------:R-:W-:Y:S02]  /*0a30*/  UMOV UR11, UR5 ;  /* 0x00000005000b7c82 */ /* 0x000fe40008000000 */
[----:B------:R-:W-:Y:S02]  /*0a40*/  UIADD3 UR7, UPT, UPT, -UR11, UR9, URZ ;  /* 0x000000090b077290 */ /* 0x000fe4000fffe1ff */
[----:B------:R-:W1:Y:S02]  /*0a50*/  LDCU.64 UR4, c[0x0][0x778] ;  /* 0x0000ef00ff0477ac */ /* 0x000e640008000a00 */
[----:B---3--:R-:W-:-:S04]  /*0a60*/  USHF.R.U32.HI UR7, URZ, UR8, UR7 ;  /* 0x00000008ff077299 */ /* 0x008fc80008011607 */
[----:B------:R-:W-:-:S04]  /*0a70*/  UIADD3 UR11, UPT, UPT, UR11, UR7, URZ ;  /* 0x000000070b0b7290 */ /* 0x000fc8000fffe0ff */
[----:B----4-:R-:W-:-:S03]  /*0a80*/  USHF.R.U32.HI UR11, URZ, UR10, UR11 ;  /* 0x0000000aff0b7299 */ /* 0x010fc6000801160b */
[----:B------:R-:W3:Y:S01]  /*0a90*/  LDCU.U8 UR7, c[0x0][0x780] ;  /* 0x0000f000ff0777ac */ /* 0x000ee20008000000 */
[----:B------:R-:W-:-:S04]  /*0aa0*/  UIADD3 UR11, UPT, UPT, -UR11, URZ, URZ ;  /* 0x000000ff0b0b7290 */ /* 0x000fc8000fffe1ff */
[----:B------:R-:W-:-:S04]  /*0ab0*/  UIMAD UR6, UR11, UR6, UR9 ;  /* 0x000000060b0672a4 */ /* 0x000fc8000f8e0209 */
[----:B-1----:R-:W-:-:S03]  /*0ac0*/  UIMAD.WIDE.U32 UR12, UR6, UR5, URZ ;  /* 0x00000005060c72a5 */ /* 0x002fc6000f8e00ff */
[----:B------:R-:W1:Y:S04]  /*0ad0*/  LDCU.U8 UR11, c[0x0][0x781] ;  /* 0x0000f020ff0b77ac */ /* 0x000e680008000000 */
[----:B------:R-:W-:Y:S02]  /*0ae0*/  UMOV UR5, UR13 ;  /* 0x0000000d00057c82 */ /* 0x000fe40008000000 */
[----:B------:R-:W-:Y:S02]  /*0af0*/  UIADD3 UR16, UPT, UPT, UR6, -UR5, URZ ;  /* 0x8000000506107290 */ /* 0x000fe4000fffe0ff */
[----:B------:R-:W4:Y:S02]  /*0b00*/  LDCU.U8 UR13, c[0x0][0x774] ;  /* 0x0000ee80ff0d77ac */ /* 0x000f240008000000 */
[----:B---3--:R-:W-:Y:S01]  /*0b10*/  USHF.R.U32.HI UR16, URZ, UR7, UR16 ;  /* 0x00000007ff107299 */ /* 0x008fe20008011610 */
[----:B------:R-:W3:Y:S03]  /*0b20*/  LDCU.U8 UR12, c[0x0][0x775] ;  /* 0x0000eea0ff0c77ac */ /* 0x000ee60008000000 */
[----:B------:R-:W-:Y:S01]  /*0b30*/  UIADD3 UR16, UPT, UPT, UR5, UR16, URZ ;  /* 0x0000001005107290 */ /* 0x000fe2000fffe0ff */
[----:B------:R-:W3:Y:S03]  /*0b40*/  LDCU UR5, c[0x0][0x76c] ;  /* 0x0000ed80ff0577ac */ /* 0x000ee60008000800 */
[----:B-1----:R-:W-:-:S04]  /*0b50*/  USHF.R.U32.HI UR16, URZ, UR11, UR16 ;  /* 0x0000000bff107299 */ /* 0x002fc80008011610 */
[----:B-----5:R-:W-:-:S04]  /*0b60*/  UIMAD.WIDE.U32 UR14, UR16, UR14, URZ ;  /* 0x0000000e100e72a5 */ /* 0x020fc8000f8e00ff */
[----:B------:R-:W-:-:S04]  /*0b70*/  UIADD3 UR14, UPT, UPT, UR16, -UR15, URZ ;  /* 0x8000000f100e7290 */ /* 0x000fc8000fffe0ff */
[----:B----4-:R-:W-:-:S04]  /*0b80*/  USHF.R.U32.HI UR14, URZ, UR13, UR14 ;  /* 0x0000000dff0e7299 */ /* 0x010fc8000801160e */
[----:B------:R-:W-:-:S04]  /*0b90*/  UIADD3 UR14, UPT, UPT, UR15, UR14, URZ ;  /* 0x0000000e0f0e7290 */ /* 0x000fc8000fffe0ff */
[----:B---3--:R-:W-:-:S04]  /*0ba0*/  USHF.R.U32.HI UR14, URZ, UR12, UR14 ;  /* 0x0000000cff0e7299 */ /* 0x008fc8000801160e */
[----:B------:R-:W-:-:S04]  /*0bb0*/  UIADD3 UR14, UPT, UPT, -UR14, URZ, URZ ;  /* 0x000000ff0e0e7290 */ /* 0x000fc8000fffe1ff */
[----:B------:R-:W-:Y:S02]  /*0bc0*/  UIMAD UR5, UR14, UR5, UR16 ;  /* 0x000000050e0572a4 */ /* 0x000fe4000f8e0210 */
[----:B------:R-:W-:Y:S02]  /*0bd0*/  UIADD3 UR16, UPT, UPT, -UR16, URZ, URZ ;  /* 0x000000ff10107290 */ /* 0x000fe4000fffe1ff */
[----:B------:R-:W-:Y:S02]  /*0be0*/  UIADD3 UR5, UPT, UPT, UR5, UR5, URZ ;  /* 0x0000000505057290 */ /* 0x000fe4000fffe0ff */
[----:B------:R-:W-:Y:S02]  /*0bf0*/  UIMAD UR4, UR16, UR4, UR6 ;  /* 0x00000004100472a4 */ /* 0x000fe4000f8e0206 */
[----:B------:R-:W-:-:S04]  /*0c00*/  ULOP3.LUT UR5, UR5, UR23, URZ, 0xfc, !UPT ;  /* 0x0000001705057292 */ /* 0x000fc8000f8efcff */
[----:B------:R-:W-:Y:S02]  /*0c10*/  MOV R5, UR4 ;  /* 0x0000000400057c02 */ /* 0x000fe40008000f00 */
[----:B------:R-:W-:Y:S01]  /*0c20*/  IMAD.U32 R4, RZ, RZ, UR5 ;  /* 0x00000005ff047e24 */ /* 0x000fe2000f8e00ff */
[----:B--2---:R1:W2:Y:S01]  /*0c30*/  SHFL.IDX PT, R2, R19, 0x7, 0x1f ;  /* 0x00e01f0013027f89 */ /* 0x0042a200000e0000 */
[----:B------:R-:W-:Y:S05]  /*0c40*/  BRA.U UP0, `(.L_x_18) ;  /* 0x0000000500807547 */ /* 0x000fea000b800000 */
[----:B------:R-:W3:Y:S01]  /*0c50*/  LDC R7, c[0x0][0x374] ;  /* 0x0000dd00ff077b82 */ /* 0x000ee20000000800 */
[----:B--2---:R-:W-:Y:S01]  /*0c60*/  SHF.R.S32.HI R3, RZ, 0x1f, R2 ;  /* 0x0000001fff037819 */ /* 0x004fe20000011402 */
[----:B------:R-:W-:Y:S02]  /*0c70*/  IMAD.U32 R18, RZ, RZ, UR9 ;  /* 0x00000009ff127e24 */ /* 0x000fe4000f8e00ff */
[----:B------:R-:W-:Y:S01]  /*0c80*/  IMAD.MOV.U32 R10, RZ, RZ, RZ ;  /* 0x000000ffff0a7224 */ /* 0x000fe200078e00ff */
[----:B------:R-:W-:Y:S01]  /*0c90*/  LEA.HI R16, R3, R2, RZ, 0x8 ;  /* 0x0000000203107211 */ /* 0x000fe200078f40ff */
[----:B------:R-:W-:Y:S02]  /*0ca0*/  IMAD.MOV.U32 R15, RZ, RZ, RZ ;  /* 0x000000ffff0f7224 */ /* 0x000fe400078e00ff */
[----:B------:R-:W3:Y:S01]  /*0cb0*/  LDC R6, c[0x0][0x370] ;  /* 0x0000dc00ff067b82 */ /* 0x000ee20000000800 */
[----:B------:R-:W-:Y:S02]  /*0cc0*/  LOP3.LUT R3, R16, 0xffffff00, RZ, 0xc0, !PT ;  /* 0xffffff0010037812 */ /* 0x000fe400078ec0ff */
[----:B------:R-:W-:-:S02]  /*0cd0*/  SHF.R.S32.HI R0, RZ, 0x8, R16 ;  /* 0x00000008ff007819 */ /* 0x000fc40000011410 */
[----:B------:R-:W-:Y:S02]  /*0ce0*/  ISETP.NE.AND P0, PT, R2, R3, PT ;  /* 0x000000030200720c */ /* 0x000fe40003f05270 */
[----:B------:R-:W-:Y:S01]  /*0cf0*/  LEA.HI.SX32 R16, R16, 0xffffffff, 0x18 ;  /* 0xffffffff10107811 */ /* 0x000fe200078fc2ff */
[----:B------:R-:W2:Y:S01]  /*0d00*/  LDC R17, c[0x0][0x378] ;  /* 0x0000de00ff117b82 */ /* 0x000ea20000000800 */
[----:B------:R-:W-:-:S07]  /*0d10*/  ISETP.LT.AND P0, PT, R2, RZ, P0 ;  /* 0x000000ff0200720c */ /* 0x000fce0000701270 */
[----:B------:R-:W4:Y:S06]  /*0d20*/  LDC R12, c[0x0][0x770] ;  /* 0x0001dc00ff0c7b82 */ /* 0x000f2c0000000800 */
[----:B------:R-:W-:Y:S02]  /*0d30*/  @!P0 IMAD.MOV R16, RZ, RZ, R0 ;  /* 0x000000ffff108224 */ /* 0x000fe400078e0200 */
[----:B------:R-:W1:Y:S01]  /*0d40*/  LDC R11, c[0x0][0x76c] ;  /* 0x0001db00ff0b7b82 */ /* 0x000e620000000800 */
[----:B---3--:R-:W-:Y:S02]  /*0d50*/  IMAD R6, R7, R6, RZ ;  /* 0x0000000607067224 */ /* 0x008fe400078e02ff */
[----:B------:R-:W-:-:S05]  /*0d60*/  IMAD.MOV.U32 R0, RZ, RZ, 0x1 ;  /* 0x00000001ff007424 */ /* 0x000fca00078e00ff */
[----:B------:R-:W3:Y:S01]  /*0d70*/  LDC.64 R8, c[0x0][0x760] ;  /* 0x0001d800ff087b82 */ /* 0x000ee20000000a00 */
[----:B--2---:R-:W-:Y:S02]  /*0d80*/  IMAD R17, R6, R17, RZ ;  /* 0x0000001106117224 */ /* 0x004fe400078e02ff */
[----:B------:R-:W-:-:S03]  /*0d90*/  IMAD.MOV.U32 R6, RZ, RZ, -0x1 ;  /* 0xffffffffff067424 */ /* 0x000fc600078e00ff */
[----:B------:R-:W-:Y:S02]  /*0da0*/  LEA.HI R17, R17, R17, RZ, 0x1 ;  /* 0x0000001111117211 */ /* 0x000fe400078f08ff */
[----:B------:R-:W2:Y:S02]  /*0db0*/  LDC.64 R2, c[0x0][0x778] ;  /* 0x0001de00ff027b82 */ /* 0x000ea40000000a00 */
[----:B----4-:R-:W-:-:S07]  /*0dc0*/  SHF.R.S32.HI R17, RZ, 0x1, R17 ;  /* 0x00000001ff117819 */ /* 0x010fce0000011411 */
.L_x_23:
[----:B------:R-:W-:-:S04]  /*0dd0*/  LEA.HI R13, R4, R4, RZ, 0x1 ;  /* 0x00000004040d7211 */ /* 0x000fc800078f08ff */
[----:B------:R-:W-:Y:S02]  /*0de0*/  LOP3.LUT R7, R13, 0xfffffffe, RZ, 0xc0, !PT ;  /* 0xfffffffe0d077812 */ /* 0x000fe400078ec0ff */
[----:B------:R-:W-:Y:S02]  /*0df0*/  SHF.R.S32.HI R13, RZ, 0x1, R13 ;  /* 0x00000001ff0d7819 */ /* 0x000fe4000001140d */
[----:B------:R-:W-:-:S03]  /*0e00*/  ISETP.NE.AND P0, PT, R4, R7, PT ;  /* 0x000000070400720c */ /* 0x000fc60003f05270 */
[----:B------:R-:W-:Y:S01]  /*0e10*/  VIADD R7, R13, 0xffffffff ;  /* 0xffffffff0d077836 */ /* 0x000fe20000000000 */
[----:B------:R-:W-:-:S13]  /*0e20*/  ISETP.LT.AND P0, PT, R4, RZ, P0 ;  /* 0x000000ff0400720c */ /* 0x000fda0000701270 */
[----:B------:R-:W-:-:S05]  /*0e30*/  @!P0 IMAD.MOV R7, RZ, RZ, R13 ;  /* 0x000000ffff078224 */ /* 0x000fca00078e020d */
[----:B------:R-:W-:-:S13]  /*0e40*/  ISETP.GE.AND P0, PT, R7, R16, PT ;  /* 0x000000100700720c */ /* 0x000fda0003f06270 */
[----:B------:R-:W-:Y:S05]  /*0e50*/  @P0 BRA `(.L_x_19) ;  /* 0x0000000000940947 */ /* 0x000fea0003800000 */
[----:B------:R-:W-:-:S04]  /*0e60*/  SHF.L.U32 R14, R7, 0x8, RZ ;  /* 0x00000008070e7819 */ /* 0x000fc800000006ff */
[----:B------:R-:W-:-:S13]  /*0e70*/  ISETP.GE.AND P0, PT, R14, R15, PT ;  /* 0x0000000f0e00720c */ /* 0x000fda0003f06270 */
[----:B------:R-:W-:Y:S05]  /*0e80*/  @!P0 BRA `(.L_x_20) ;  /* 0x0000000000388947 */ /* 0x000fea0003800000 */
[----:B------:R-:W-:Y:S01]  /*0e90*/  VIADD R7, R6, 0x1 ;  /* 0x0000000106077836 */ /* 0x000fe20000000000 */
[----:B------:R-:W-:-:S04]  /*0ea0*/  MOV R6, 0xffffffff ;  /* 0xffffffff00067802 */ /* 0x000fc80000000f00 */
[----:B------:R-:W-:-:S13]  /*0eb0*/  ISETP.GT.U32.AND P0, PT, R7, 0x1f, PT ;  /* 0x0000001f0700780c */ /* 0x000fda0003f04070 */
[----:B------:R-:W-:Y:S05]  /*0ec0*/  @P0 BRA `(.L_x_21) ;  /* 0x0000000000240947 */ /* 0x000fea0003800000 */
[----:B------:R-:W-:Y:S01]  /*0ed0*/  ISETP.GT.AND P0, PT, R19, R14, PT ;  /* 0x0000000e1300720c */ /* 0x000fe20003f04270 */
[----:B------:R-:W-:-:S05]  /*0ee0*/  IMAD.MOV.U32 R6, RZ, RZ, -0x1 ;  /* 0xffffffffff067424 */ /* 0x000fca00078e00ff */
[----:B------:R-:W-:-:S07]  /*0ef0*/  SHF.L.U32 R7, R6, R7, RZ ;  /* 0x0000000706077219 */ /* 0x000fce00000006ff */
[----:B------:R-:W-:-:S04]  /*0f00*/  VOTE.ANY R6, PT, P0 ;  /* 0x0000000000067806 */ /* 0x000fc800000e0100 */
[----:B------:R-:W-:-:S05]  /*0f10*/  LOP3.LUT P0, R7, R6, RZ, R7, 0xa0, !PT ;  /* 0x000000ff06077212 */ /* 0x000fca000780a007 */
[----:B------:R-:W-:-:S05]  /*0f20*/  VIADD R6, R7, 0xffffffff ;  /* 0xffffffff07067836 */ /* 0x000fca0000000000 */
[----:B------:R-:W-:-:S04]  /*0f30*/  LOP3.LUT R7, R7, R6, RZ, 0xc, !PT ;  /* 0x0000000607077212 */ /* 0x000fc800078e0cff */
[----:B------:R-:W4:Y:S02]  /*0f40*/  POPC R6, R7 ;  /* 0x0000000700067309 */ /* 0x000f240000000000 */
[----:B----4-:R-:W-:-:S07]  /*0f50*/  SEL R6, R6, 0xffffffff, P0 ;  /* 0xffffffff06067807 */ /* 0x010fce0000000000 */
.L_x_21:
[----:B------:R4:W3:Y:S02]  /*0f60*/  SHFL.IDX PT, R15, R19, R6, 0x1f ;  /* 0x00001f06130f7589 */ /* 0x0008e400000e0000 */
.L_x_20:
[----:B------:R-:W5:Y:S01]  /*0f70*/  S2R R13, SR_CgaCtaId ;  /* 0x00000000000d7919 */ /* 0x000f620000008800 */
[----:B------:R-:W-:Y:S01]  /*0f80*/  MOV R14, 0x400 ;  /* 0x00000400000e7802 */ /* 0x000fe20000000f00 */
[----:B------:R-:W-:-:S03]  /*0f90*/  IMAD.U32 R21, R0, -0x80000000, RZ ;  /* 0x8000000000157824 */ /* 0x000fc600078e00ff */
[----:B-----5:R-:W-:-:S05]  /*0fa0*/  LEA R13, R13, R14, 0x18 ;  /* 0x0000000e0d0d7211 */ /* 0x020fca00078ec0ff */
[----:B------:R-:W-:-:S04]  /*0fb0*/  IMAD R14, R10, 0x8, R13 ;  /* 0x000000080a0e7824 */ /* 0x000fc800078e020d */
[----:B------:R-:W5:Y:S02]  /*0fc0*/  SYNCS.PHASECHK.TRANS64.TRYWAIT P0, [R14+URZ+0xa0], R21 ;  /* 0x0000a0150e0075a7 */ /* 0x000f6400080011ff */
[----:B-----5:R-:W-:Y:S05]  /*0fd0*/  @!P0 BRA `(.L_x_22) ;  /* 0x0000004400a48947 */ /* 0x020fea0003800000 */
.L_x_88:
[----:B------:R-:W-:Y:S01]  /*0fe0*/  ELECT P0, URZ, PT ;  /* 0x0000000000ff782f */ /* 0x000fe20003800000 */
[----:B------:R-:W-:-:S12]  /*0ff0*/  IMAD.MOV.U32 R7, RZ, RZ, 0x1 ;  /* 0x00000001ff077424 */ /* 0x000fd800078e00ff */
[C---:B------:R-:W-:Y:S02]  /*1000*/  @P0 IMAD R13, R10.reuse, 0x10, R13 ;  /* 0x000000100a0d0824 */ /* 0x040fe400078e020d */
[----:B------:R-:W-:-:S03]  /*1010*/  VIADD R10, R10, 0x1 ;  /* 0x000000010a0a7836 */ /* 0x000fc60000000000 */
[----:B------:R4:W-:Y:S02]  /*1020*/  @P0 STS.128 [R13+0x32c10], R4 ;  /* 0x032c10040d000388 */ /* 0x0009e40000000c00 */
[----:B------:R-:W-:Y:S01]  /*1030*/  ISETP.NE.AND P0, PT, R10, 0x2, PT ;  /* 0x000000020a00780c */ /* 0x000fe20003f05270 */
[----:B------:R5:W-:Y:S06]  /*1040*/  MEMBAR.ALL.CTA ;  /* 0x0000000000007992 */ /* 0x000bec0000008000 */
[----:B-----5:R-:W5:Y:S01]  /*1050*/  FENCE.VIEW.ASYNC.S ;  /* 0x00000000000073c6 */ /* 0x020f620000000000 */
[----:B----4-:R-:W-:-:S02]  /*1060*/  SEL R21, RZ, 0x1, P0 ;  /* 0x00000001ff157807 */ /* 0x010fc40000000000 */
[----:B------:R-:W-:Y:S02]  /*1070*/  SEL R10, R10, RZ, P0 ;  /* 0x000000ff0a0a7207 */ /* 0x000fe40000000000 */
[----:B------:R-:W-:Y:S01]  /*1080*/  LOP3.LUT R0, R0, R21, RZ, 0x3c, !PT ;  /* 0x0000001500007212 */ /* 0x000fe200078e3cff */
[----:B-----5:R-:W-:Y:S06]  /*1090*/  BAR.SYNC.DEFER_BLOCKING 0x4, 0x20 ;  /* 0x0100800000007b1d */ /* 0x020fec0000010000 */
[----:B------:R4:W-:Y:S02]  /*10a0*/  SYNCS.ARRIVE.TRANS64.ART0 RZ, [R14+URZ+0x90], R7 ;  /* 0x000090070eff79a7 */ /* 0x0009e400085000ff */
.L_x_19:
[----:B------:R-:W-:-:S04]  /*10b0*/  IMAD.IADD R18, R17, 0x1, R18 ;  /* 0x0000000111127824 */ /* 0x000fc800078e0212 */
[C---:B---3--:R-:W-:Y:S01]  /*10c0*/  IMAD.HI.U32 R5, R18.reuse, R9, RZ ;  /* 0x0000000912057227 */ /* 0x048fe200078e00ff */
[----:B------:R-:W-:-:S04]  /*10d0*/  ISETP.GE.AND P0, PT, R18, 0x200, PT ;  /* 0x000002001200780c */ /* 0x000fc80003f06270 */
[----:B------:R-:W-:-:S04]  /*10e0*/  IADD3 R4, PT, PT, R18, -R5, RZ ;  /* 0x8000000512047210 */ /* 0x000fc80007ffe0ff */
[----:B------:R-:W-:-:S05]  /*10f0*/  SHF.R.U32.HI R4, RZ, UR8, R4 ;  /* 0x00000008ff047c19 */ /* 0x000fca0008011604 */
[----:B------:R-:W-:-:S05]  /*1100*/  IMAD.IADD R5, R5, 0x1, R4 ;  /* 0x0000000105057824 */ /* 0x000fca00078e0204 */
[----:B------:R-:W-:-:S04]  /*1110*/  SHF.R.U32.HI R5, RZ, UR10, R5 ;  /* 0x0000000aff057c19 */ /* 0x000fc80008011605 */
[----:B------:R-:W-:-:S05]  /*1120*/  IADD3 R5, PT, PT, -R5, RZ, RZ ;  /* 0x000000ff05057210 */ /* 0x000fca0007ffe1ff */
[----:B----4-:R-:W-:-:S04]  /*1130*/  IMAD R14, R8, R5, R18 ;  /* 0x00000005080e7224 */ /* 0x010fc800078e0212 */
[----:B--2---:R-:W-:-:S04]  /*1140*/  IMAD.HI.U32 R5, R14, R3, RZ ;  /* 0x000000030e057227 */ /* 0x004fc800078e00ff */
[----:B------:R-:W-:-:S05]  /*1150*/  IMAD.IADD R4, R14, 0x1, -R5 ;  /* 0x000000010e047824 */ /* 0x000fca00078e0a05 */
[----:B------:R-:W-:-:S04]  /*1160*/  SHF.R.U32.HI R4, RZ, UR7, R4 ;  /* 0x00000007ff047c19 */ /* 0x000fc80008011604 */
[----:B------:R-:W-:-:S04]  /*1170*/  IADD3 R5, PT, PT, R5, R4, RZ ;  /* 0x0000000405057210 */ /* 0x000fc80007ffe0ff */
[----:B------:R-:W-:-:S05]  /*1180*/  SHF.R.U32.HI R5, RZ, UR11, R5 ;  /* 0x0000000bff057c19 */ /* 0x000fca0008011605 */
[----:B------:R-:W-:-:S04]  /*1190*/  IMAD.HI.U32 R7, R5, R12, RZ ;  /* 0x0000000c05077227 */ /* 0x000fc800078e00ff */
[----:B------:R-:W-:-:S05]  /*11a0*/  IMAD.IADD R4, R5, 0x1, -R7 ;  /* 0x0000000105047824 */ /* 0x000fca00078e0a07 */
[----:B------:R-:W-:-:S04]  /*11b0*/  SHF.R.U32.HI R4, RZ, UR13, R4 ;  /* 0x0000000dff047c19 */ /* 0x000fc80008011604 */
[----:B------:R-:W-:-:S04]  /*11c0*/  IADD3 R4, PT, PT, R7, R4, RZ ;  /* 0x0000000407047210 */ /* 0x000fc80007ffe0ff */
[----:B------:R-:W-:-:S05]  /*11d0*/  SHF.R.U32.HI R4, RZ, UR12, R4 ;  /* 0x0000000cff047c19 */ /* 0x000fca0008011604 */
[----:B------:R-:W-:-:S04]  /*11e0*/  IMAD.MOV R4, RZ, RZ, -R4 ;  /* 0x000000ffff047224 */ /* 0x000fc800078e0a04 */
[----:B-1----:R-:W-:Y:S01]  /*11f0*/  IMAD R4, R11, R4, R5 ;  /* 0x000000040b047224 */ /* 0x002fe200078e0205 */
[----:B------:R-:W-:-:S03]  /*1200*/  IADD3 R5, PT, PT, -R5, RZ, RZ ;  /* 0x000000ff05057210 */ /* 0x000fc60007ffe1ff */
[----:B------:R-:W-:Y:S02]  /*1210*/  IMAD.IADD R4, R4, 0x1, R4 ;  /* 0x0000000104047824 */ /* 0x000fe400078e0204 */
[----:B------:R-:W-:-:S03]  /*1220*/  IMAD R5, R2, R5, R14 ;  /* 0x0000000502057224 */ /* 0x000fc600078e020e */
[----:B------:R-:W-:Y:S01]  /*1230*/  LOP3.LUT R4, R4, UR23, RZ, 0xfc, !PT ;  /* 0x0000001704047c12 */ /* 0x000fe2000f8efcff */
[----:B------:R-:W-:Y:S06]  /*1240*/  @!P0 BRA `(.L_x_23) ;  /* 0xfffffff800e08947 */ /* 0x000fec000383ffff */
.L_x_18:
[----:B------:R-:W3:Y:S01]  /*1250*/  S2UR UR4, SR_CgaCtaId ;  /* 0x00000000000479c3 */ /* 0x000ee20000008800 */
[----:B------:R-:W-:Y:S01]  /*1260*/  UMOV UR5, 0x400 ;  /* 0x0000040000057882 */ /* 0x000fe20000000000 */
[----:B------:R-:W-:Y:S01]  /*1270*/  IMAD.U32 R6, R0, -0x80000000, RZ ;  /* 0x8000000000067824 */ /* 0x000fe200078e00ff */
[C---:B------:R-:W-:Y:S01]  /*1280*/  ISETP.NE.AND P0, PT, R10.reuse, 0x1, PT ;  /* 0x000000010a00780c */ /* 0x040fe20003f05270 */
[----:B------:R-:W-:-:S05]  /*1290*/  VIADD R3, R10, 0x2 ;  /* 0x000000020a037836 */ /* 0x000fca0000000000 */
[----:B------:R-:W-:Y:S01]  /*12a0*/  SEL R3, R3, 0x1, P0 ;  /* 0x0000000103037807 */ /* 0x000fe20000000000 */
[----:B---3--:R-:W-:-:S06]  /*12b0*/  ULEA UR5, UR4, UR5, 0x18 ;  /* 0x0000000504057291 */ /* 0x008fcc000f8ec0ff */
[----:B--2---:R-:W-:-:S04]  /*12c0*/  LEA R2, R10, UR5, 0x3 ;  /* 0x000000050a027c11 */ /* 0x004fc8000f8e18ff */
[----:B------:R-:W2:Y:S02]  /*12d0*/  SYNCS.PHASECHK.TRANS64.TRYWAIT P1, [R2+URZ+0xa0], R6 ;  /* 0x0000a006020075a7 */ /* 0x000ea400080211ff */
[----:B--2---:R-:W-:Y:S05]  /*12e0*/  @!P1 BRA `(.L_x_24) ;  /* 0x0000004000f89947 */ /* 0x004fea0003800000 */
.L_x_90:
[----:B------:R-:W-:Y:S02]  /*12f0*/  ELECT P2, URZ, PT ;  /* 0x0000000000ff782f */ /* 0x000fe40003840000 */
[C---:B------:R-:W-:Y:S01]  /*1300*/  ISETP.NE.AND P0, PT, R3.reuse, 0x2, PT ;  /* 0x000000020300780c */ /* 0x040fe20003f05270 */
[----:B--2---:R-:W-:Y:S02]  /*1310*/  IMAD.MOV.U32 R7, RZ, RZ, RZ ;  /* 0x000000ffff077224 */ /* 0x004fe400078e00ff */
[----:B------:R-:W-:Y:S01]  /*1320*/  IMAD.MOV.U32 R11, RZ, RZ, 0x1 ;  /* 0x00000001ff0b7424 */ /* 0x000fe200078e00ff */
[----:B------:R-:W-:Y:S02]  /*1330*/  ISETP.EQ.XOR P1, PT, R10, 0x1, !P0 ;  /* 0x000000010a00780c */ /* 0x000fe40004722a70 */
[----:B------:R-:W-:Y:S02]  /*1340*/  SEL R3, R3, RZ, P0 ;  /* 0x000000ff03037207 */ /* 0x000fe40000000000 */
[----:B------:R-:W-:-:S02]  /*1350*/  SEL R9, RZ, 0x1, !P1 ;  /* 0x00000001ff097807 */ /* 0x000fc40004800000 */
[----:B------:R-:W-:Y:S02]  /*1360*/  LEA R3, R3, UR5, 0x3 ;  /* 0x0000000503037c11 */ /* 0x000fe4000f8e18ff */
[----:B------:R-:W-:Y:S01]  /*1370*/  @P2 LEA R10, R10, UR5, 0x4 ;  /* 0x000000050a0a2c11 */ /* 0x000fe2000f8e20ff */
[----:B------:R-:W-:Y:S01]  /*1380*/  @P2 IMAD.MOV.U32 R6, RZ, RZ, -0x1 ;  /* 0xffffffffff062424 */ /* 0x000fe200078e00ff */
[----:B------:R-:W-:-:S04]  /*1390*/  LOP3.LUT R9, R0, R9, RZ, 0x3c, !PT ;  /* 0x0000000900097212 */ /* 0x000fc800078e3cff */
[----:B------:R3:W-:Y:S01]  /*13a0*/  @P2 STS.128 [R10+0x32c10], R4 ;  /* 0x032c10040a002388 */ /* 0x0007e20000000c00 */
[----:B------:R-:W-:Y:S01]  /*13b0*/  IMAD.U32 R8, R9, -0x80000000, RZ ;  /* 0x8000000009087824 */ /* 0x000fe200078e00ff */
[----:B------:R2:W-:Y:S06]  /*13c0*/  MEMBAR.ALL.CTA ;  /* 0x0000000000007992 */ /* 0x0005ec0000008000 */
[----:B--2---:R-:W2:Y:S02]  /*13d0*/  FENCE.VIEW.ASYNC.S ;  /* 0x00000000000073c6 */ /* 0x004ea40000000000 */
[----:B--2---:R-:W-:Y:S06]  /*13e0*/  BAR.SYNC.DEFER_BLOCKING 0x4, 0x20 ;  /* 0x0100800000007b1d */ /* 0x004fec0000010000 */
[----:B------:R3:W-:Y:S01]  /*13f0*/  SYNCS.ARRIVE.TRANS64.ART0 RZ, [R2+URZ+0x90], R11 ;  /* 0x0000900b02ff79a7 */ /* 0x0007e200085000ff */
[----:B------:R-:W2:Y:S02]  /*1400*/  SYNCS.PHASECHK.TRANS64.TRYWAIT P0, [R3+URZ+0xa0], R8 ;  /* 0x0000a008030075a7 */ /* 0x000ea400080011ff */
[----:B--23--:R-:W-:Y:S05]  /*1410*/  @!P0 BRA `(.L_x_25) ;  /* 0x0000004000c48947 */ /* 0x00cfea0003800000 */
.L_x_17:
[----:B------:R-:W-:Y:S01]  /*1420*/  ISETP.NE.AND P0, PT, R124, 0x5, PT ;  /* 0x000000057c00780c */ /* 0x000fe20003f05270 */
[----:B------:R-:W-:-:S04]  /*1430*/  ULEA.HI UR14, UR4, UR4, URZ, 0x1 ;  /* 0x00000004040e7291 */ /* 0x000fc8000f8f08ff */
[----:B------:R-:W-:-:S04]  /*1440*/  ULOP3.LUT UR22, UR14, 0xfffffffe, URZ, 0xc0, !UPT ;  /* 0xfffffffe0e167892 */ /* 0x000fc8000f8ec0ff */
[----:B------:R-:W-:-:S04]  /*1450*/  UIADD3 UR15, UPT, UPT, -UR22, UR4, URZ ;  /* 0x00000004160f7290 */ /* 0x000fc8000fffe1ff */
[----:B------:R-:W-:Y:S08]  /*1460*/  @P0 BRA `(.L_x_26) ;  /* 0x0000000800580947 */ /* 0x000ff00003800000 */
[----:B------:R-:W-:Y:S02]  /*1470*/  UMOV UR34, 0x400 ;  /* 0x0000040000227882 */ /* 0x000fe40000000000 */
[----:B------:R-:W-:-:S09]  /*1480*/  ULEA UR34, UR4, UR34, 0x18 ;  /* 0x0000002204227291 */ /* 0x000fd2000f8ec0ff */
[----:B------:R-:W3:Y:S02]  /*1490*/  SYNCS.PHASECHK.TRANS64.TRYWAIT P0, [UR34+0x90], RZ ;  /* 0x000090ffff0075a7 */ /* 0x000ee40008001122 */
[----:B---3--:R-:W-:Y:S05]  /*14a0*/  @!P0 BRA `(.L_x_27) ;  /* 0x0000004000b88947 */ /* 0x008fea0003800000 */
.L_x_93:
[----:B------:R-:W4:Y:S01]  /*14b0*/  LDS.128 R4, [UR34+0x32c10] ;  /* 0x032c1022ff047984 */ /* 0x000f220008000c00 */
[----:B---3--:R-:W-:Y:S01]  /*14c0*/  HFMA2 R0, -RZ, RZ, 0, 5.9604644775390625e-08 ;  /* 0x00000001ff007431 */ /* 0x008fe200000001ff */
[----:B------:R-:W-:Y:S01]  /*14d0*/  UMOV UR37, 0x1 ;  /* 0x0000000100257882 */ /* 0x000fe20000000000 */
[----:B------:R-:W-:Y:S01]  /*14e0*/  UMOV UR36, URZ ;  /* 0x000000ff00247c82 */ /* 0x000fe20008000000 */
[----:B------:R3:W-:Y:S06]  /*14f0*/  MEMBAR.ALL.CTA ;  /* 0x0000000000007992 */ /* 0x0007ec0000008000 */
[----:B---3--:R-:W3:Y:S02]  /*1500*/  FENCE.VIEW.ASYNC.S ;  /* 0x00000000000073c6 */ /* 0x008ee40000000000 */
[----:B---3--:R3:W-:Y:S01]  /*1510*/  SYNCS.ARRIVE.TRANS64.ART0 RZ, [UR34+0xa0], R0 ;  /* 0x0000a000ffff79a7 */ /* 0x0087e20008500022 */
[----:B----4-:R-:W-:-:S13]  /*1520*/  ISETP.NE.AND P0, PT, R7, 0x1, PT ;  /* 0x000000010700780c */ /* 0x010fda0003f05270 */
[----:B---3--:R-:W-:Y:S05]  /*1530*/  @P0 BRA `(.L_x_28) ;  /* 0x00000004009c0947 */ /* 0x008fea0003800000 */
[----:B------:R-:W-:Y:S01]  /*1540*/  R2UR UR5, R4 ;  /* 0x00000000040572ca */ /* 0x000fe200000e0000 */
[----:B------:R-:W-:Y:S01]  /*1550*/  IMAD.MOV.U32 R8, RZ, RZ, 0x1 ;  /* 0x00000001ff087424 */ /* 0x000fe200078e00ff */
[----:B------:R-:W-:Y:S01]  /*1560*/  R2UR UR12, R5 ;  /* 0x00000000050c72ca */ /* 0x000fe200000e0000 */
[----:B------:R-:W-:Y:S01]  /*1570*/  IMAD.MOV.U32 R2, RZ, RZ, RZ ;  /* 0x000000ffff027224 */ /* 0x000fe200078e00ff */
[----:B------:R-:W-:Y:S01]  /*1580*/  R2UR UR28, R6 ;  /* 0x00000000061c72ca */ /* 0x000fe200000e0000 */
[----:B------:R-:W3:Y:S01]  /*1590*/  LDCU.64 UR46, c[0x0][0x348] ;  /* 0x00006900ff2e77ac */ /* 0x000ee20008000a00 */
[----:B------:R-:W-:Y:S01]  /*15a0*/  UMOV UR37, 0x1 ;  /* 0x0000000100257882 */ /* 0x000fe20000000000 */
[----:B------:R-:W-:-:S12]  /*15b0*/  UMOV UR36, URZ ;  /* 0x000000ff00247c82 */ /* 0x000fd80008000000 */
.L_x_34:
[----:B------:R-:W-:Y:S02]  /*15c0*/  USHF.L.U32 UR4, UR37, 0x1f, URZ ;  /* 0x0000001f25047899 */ /* 0x000fe400080006ff */
[----:B-1----:R-:W-:Y:S02]  /*15d0*/  ULEA UR6, UR36, UR34, 0x3 ;  /* 0x0000002224067291 */ /* 0x002fe4000f8e18ff */
[----:B---3--:R-:W-:Y:S02]  /*15e0*/  UIADD3 UR42, UP2, UPT, UR46, 0xc0, URZ ;  /* 0x000000c02e2a7890 */ /* 0x008fe4000ff5e0ff */
[----:B------:R-:W-:Y:S01]  /*15f0*/  MOV R0, UR4 ;  /* 0x0000000400007c02 */ /* 0x000fe20008000f00 */
[----:B------:R-:W-:Y:S02]  /*1600*/  ULEA.HI UR4, UR5, UR5, URZ, 0x1 ;  /* 0x0000000505047291 */ /* 0x000fe4000f8f08ff */
[----:B------:R-:W-:Y:S02]  /*1610*/  ULEA UR27, UR12, UR23, 0x1 ;  /* 0x000000170c1b7291 */ /* 0x000fe4000f8e08ff */
[----:B------:R1:W3:Y:S01]  /*1620*/  SYNCS.PHASECHK.TRANS64.TRYWAIT P1, [UR6+0x38], R0 ;  /* 0x00003800ff0075a7 */ /* 0x0002e20008021106 */
[----:B------:R-:W-:-:S02]  /*1630*/  ULOP3.LUT UR6, UR4, 0xfffffffe, URZ, 0xc0, !UPT ;  /* 0xfffffffe04067892 */ /* 0x000fc4000f8ec0ff */
[----:B------:R-:W-:Y:S02]  /*1640*/  USHF.R.S32.HI UR4, URZ, 0x1, UR4 ;  /* 0x00000001ff047899 */ /* 0x000fe40008011404 */
[----:B------:R-:W-:Y:S02]  /*1650*/  UISETP.NE.AND UP4, UPT, UR5, UR6, UPT ;  /* 0x000000060500728c */ /* 0x000fe4000bf85270 */
[----:B------:R-:W-:Y:S02]  /*1660*/  UIADD3 UR7, UPT, UPT, UR4, -0x1, URZ ;  /* 0xffffffff04077890 */ /* 0x000fe4000fffe0ff */
[----:B------:R-:W-:Y:S02]  /*1670*/  UISETP.LT.AND UP4, UPT, UR5, URZ, UP4 ;  /* 0x000000ff0500728c */ /* 0x000fe4000a781270 */
[----:B------:R-:W-:Y:S02]  /*1680*/  UIADD3 UR44, UP3, UPT, UR46, 0x40, URZ ;  /* 0x000000402e2c7890 */ /* 0x000fe4000ff7e0ff */
[----:B------:R-:W-:-:S02]  /*1690*/  UIADD3 UR40, UP1, UPT, UR46, 0x140, URZ ;  /* 0x000001402e287890 */ /* 0x000fc4000ff3e0ff */
[----:B------:R-:W-:Y:S02]  /*16a0*/  UIADD3 UR38, UP0, UPT, UR46, 0x1c0, URZ ;  /* 0x000001c02e267890 */ /* 0x000fe4000ff1e0ff */
[----:B------:R-:W-:Y:S02]  /*16b0*/  UIADD3.X UR43, UPT, UPT, URZ, UR47, URZ, UP2, !UPT ;  /* 0x0000002fff2b7290 */ /* 0x000fe400097fe4ff */
[----:B------:R-:W-:Y:S02]  /*16c0*/  UIADD3.X UR45, UPT, UPT, URZ, UR47, URZ, UP3, !UPT ;  /* 0x0000002fff2d7290 */ /* 0x000fe40009ffe4ff */
[----:B------:R-:W-:Y:S02]  /*16d0*/  @!UP4 UIADD3 UR7, UPT, UPT, UR4, URZ, URZ ;  /* 0x000000ff0407c290 */ /* 0x000fe4000fffe0ff */
[----:B------:R-:W-:Y:S02]  /*16e0*/  UIADD3.X UR41, UPT, UPT, URZ, UR47, URZ, UP1, !UPT ;  /* 0x0000002fff297290 */ /* 0x000fe40008ffe4ff */
[----:B------:R-:W-:-:S02]  /*16f0*/  UIADD3 UR20, UPT, UPT, UR7, UR7, URZ ;  /* 0x0000000707147290 */ /* 0x000fc4000fffe0ff */
[----:B------:R-:W-:Y:S02]  /*1700*/  UIADD3.X UR39, UPT, UPT, URZ, UR47, URZ, UP0, !UPT ;  /* 0x0000002fff277290 */ /* 0x000fe400087fe4ff */
[----:B------:R-:W-:Y:S02]  /*1710*/  USHF.L.U32 UR27, UR27, 0x6, URZ ;  /* 0x000000061b1b7899 */ /* 0x000fe400080006ff */
[----:B------:R-:W-:Y:S02]  /*1720*/  ULEA UR7, UR7, UR21, 0x8 ;  /* 0x0000001507077291 */ /* 0x000fe4000f8e40ff */
[----:B------:R-:W-:Y:S02]  /*1730*/  ULOP3.LUT UR20, UR20, UR23, URZ, 0xfc, !UPT ;  /* 0x0000001714147292 */ /* 0x000fe4000f8efcff */
[----:B------:R-:W-:Y:S01]  /*1740*/  UISETP.NE.AND UP2, UPT, UR23, URZ, UPT ;  /* 0x000000ff1700728c */ /* 0x000fe2000bf45270 */
[----:B------:R-:W-:Y:S01]  /*1750*/  UMOV UR35, URZ ;  /* 0x000000ff00237c82 */ /* 0x000fe20008000000 */
[----:B------:R-:W-:Y:S01]  /*1760*/  UMOV UR18, URZ ;  /* 0x000000ff00127c82 */ /* 0x000fe20008000000 */
[----:B-1----:R-:W-:-:S08]  /*1770*/  UMOV UR10, URZ ;  /* 0x000000ff000a7c82 */ /* 0x002fd00008000000 */
.L_x_32:
[----:B----4-:R-:W-:Y:S02]  /*1780*/  USHF.L.U32 UR6, UR35, 0x7, URZ ;  /* 0x0000000723067899 */ /* 0x010fe400080006ff */
[----:B------:R-:W-:Y:S02]  /*1790*/  UIADD3 UR19, UPT, UPT, UR35, UR35, URZ ;  /* 0x0000002323137290 */ /* 0x000fe4000fffe0ff */
[----:B------:R-:W-:Y:S01]  /*17a0*/  ULEA UR5, UR36, UR34, 0x3 ;  /* 0x0000002224057291 */ /* 0x000fe2000f8e18ff */
[----:B-1-3--:R-:W-:Y:S11]  /*17b0*/  @P1 BRA `(.L_x_29) ;  /* 0x0000000000101947 */ /* 0x00aff60003800000 */
[----:B------:R-:W-:-:S06]  /*17c0*/  USHF.L.U32 UR4, UR37, 0x1f, URZ ;  /* 0x0000001f25047899 */ /* 0x000fcc00080006ff */
[----:B------:R-:W-:-:S04]  /*17d0*/  MOV R0, UR4 ;  /* 0x0000000400007c02 */ /* 0x000fc80008000f00 */
[----:B------:R-:W1:Y:S02]  /*17e0*/  SYNCS.PHASECHK.TRANS64.TRYWAIT P0, [UR5+0x38], R0 ;  /* 0x00003800ff0075a7 */ /* 0x000e640008001105 */
[----:B-1----:R-:W-:Y:S05]  /*17f0*/  @!P0 BRA `(.L_x_30) ;  /* 0x0000003c00fc8947 */ /* 0x002fea0003800000 */
.L_x_29:
[----:B------:R-:W-:Y:S05]  /*1800*/  BRA.U UP2, `(.L_x_31) ;  /* 0x00000001020c7547 */ /* 0x000fea000b800000 */
[----:B------:R-:W-:-:S13]  /*1810*/  ELECT P0, URZ, PT ;  /* 0x0000000000ff782f */ /* 0x000fda0003800000 */
[----:B-1----:R-:W-:-:S04]  /*1820*/  @P0 MOV R0, 0xd000 ;  /* 0x0000d00000000802 */ /* 0x002fc80000000f00 */
[----:B------:R3:W-:Y:S03]  /*1830*/  @P0 SYNCS.ARRIVE.TRANS64 RZ, [UR5], R0 ;  /* 0x00000000ffff09a7 */ /* 0x0007e60008000005 */
.L_x_31:
[----:B------:R-:W-:Y:S01]  /*1840*/  ULEA UR4, UR36, UR34, 0xe ;  /* 0x0000002224047291 */ /* 0x000fe2000f8e70ff */
[----:B------:R-:W-:Y:S01]  /*1850*/  PLOP3.LUT P1, PT, PT, PT, PT, 0x80, 0x8 ;  /* 0x000000000008781c */ /* 0x000fe20003f2f070 */
[----:B------:R-:W-:Y:S02]  /*1860*/  ULEA UR24, UR36, UR34, 0xd ;  /* 0x0000002224187291 */ /* 0x000fe4000f8e68ff */
[----:B------:R-:W-:Y:S02]  /*1870*/  ULEA UR16, UR36, UR34, 0xa ;  /* 0x0000002224107291 */ /* 0x000fe4000f8e50ff */
[----:B------:R-:W-:Y:S02]  /*1880*/  UIADD3 UR36, UPT, UPT, UR36, 0x1, URZ ;  /* 0x0000000124247890 */ /* 0x000fe4000fffe0ff */
[----:B------:R-:W-:Y:S02]  /*1890*/  UISETP.GT.U32.AND UP0, UPT, UR35, 0x1e, UPT ;  /* 0x0000001e2300788c */ /* 0x000fe4000bf04070 */
[----:B------:R-:W-:-:S02]  /*18a0*/  UISETP.NE.AND UP1, UPT, UR36, 0x7, UPT ;  /* 0x000000072400788c */ /* 0x000fc4000bf25270 */
[----:B------:R-:W-:Y:S02]  /*18b0*/  ULEA UR8, UR15, UR16, 0x9 ;  /* 0x000000100f087291 */ /* 0x000fe4000f8e48ff */
[----:B------:R-:W-:Y:S01]  /*18c0*/  USEL UR9, URZ, 0x1, UP1 ;  /* 0x00000001ff097887 */ /* 0x000fe20008800000 */
[----:B------:R-:W-:Y:S01]  /*18d0*/  PLOP3.LUT P0, PT, PT, PT, UP0, 0x80, 0x8 ;  /* 0x000000000008781c */ /* 0x000fe20003f0f008 */
[----:B------:R-:W-:Y:S02]  /*18e0*/  ULOP3.LUT UR5, UR5, 0xfefffff8, URZ, 0xc0, !UPT ;  /* 0xfefffff805057892 */ /* 0x000fe4000f8ec0ff */
[----:B------:R-:W-:Y:S02]  /*18f0*/  ULOP3.LUT UR37, UR37, UR9, URZ, 0x3c, !UPT ;  /* 0x0000000925257292 */ /* 0x000fe4000f8e3cff */
[----:B------:R-:W-:Y:S02]  /*1900*/  UIADD3 UR4, UPT, UPT, UR4, 0x5400, URZ ;  /* 0x0000540004047890 */ /* 0x000fe4000fffe0ff */
[----:B------:R-:W-:-:S02]  /*1910*/  USEL UR36, UR36, URZ, UP1 ;  /* 0x000000ff24247287 */ /* 0x000fc40008800000 */
[----:B------:R-:W-:Y:S02]  /*1920*/  UIADD3 UR24, UPT, UPT, UR24, 0x21400, URZ ;  /* 0x0002140018187890 */ /* 0x000fe4000fffe0ff */
[----:B------:R-:W-:Y:S02]  /*1930*/  UIADD3 UR16, UPT, UPT, UR16, 0x2f400, URZ ;  /* 0x0002f40010107890 */ /* 0x000fe4000fffe0ff */
[----:B------:R-:W-:Y:S01]  /*1940*/  UIADD3 UR11, UPT, UPT, UR19, UR15, URZ ;  /* 0x0000000f130b7290 */ /* 0x000fe2000fffe0ff */
[----:B------:R4:W-:Y:S01]  /*1950*/  UTMALDG.2D.2CTA [UR4], [UR44], desc[URZ] ;  /* 0x0000ff042c0075b4 */ /* 0x0009e20008209000 */
[----:B------:R-:W-:Y:S02]  /*1960*/  UIADD3 UR8, UPT, UPT, UR8, 0x31000, URZ ;  /* 0x0003100008087890 */ /* 0x000fe4000fffe0ff */
[----:B------:R-:W-:Y:S02]  /*1970*/  @!UP0 USHF.L.U32 UR32, UR37, 0x1f, URZ ;  /* 0x0000001f25208899 */ /* 0x000fe400080006ff */
[----:B------:R-:W-:Y:S01]  /*1980*/  @!UP0 ULEA UR33, UR36, UR34, 0x3 ;  /* 0x0000002224218291 */ /* 0x000fe2000f8e18ff */
[----:B------:R-:W-:Y:S01]  /*1990*/  UMOV UR26, UR6 ;  /* 0x00000006001a7c82 */ /* 0x000fe20008000000 */
[----:B------:R-:W-:Y:S01]  /*19a0*/  UMOV UR25, UR5 ;  /* 0x0000000500197c82 */ /* 0x000fe20008000000 */
[----:B------:R-:W-:Y:S01]  /*19b0*/  UMOV UR17, UR5 ;  /* 0x0000000500117c82 */ /* 0x000fe20008000000 */
[----:B-1-3--:R-:W-:Y:S01]  /*19c0*/  IMAD.U32 R0, RZ, RZ, UR32 ;  /* 0x00000020ff007e24 */ /* 0x00afe2000f8e00ff */
[----:B------:R-:W-:Y:S01]  /*19d0*/  UMOV UR29, 0x30000 ;  /* 0x00030000001d7882 */ /* 0x000fe20000000000 */
[----:B------:R-:W-:Y:S01]  /*19e0*/  UMOV UR13, UR28 ;  /* 0x0000001c000d7c82 */ /* 0x000fe20008000000 */
[----:B------:R-:W-:Y:S01]  /*19f0*/  UMOV UR9, UR5 ;  /* 0x0000000500097c82 */ /* 0x000fe20008000000 */
[----:B------:R4:W-:Y:S01]  /*1a00*/  UTMALDG.3D.2CTA [UR24], [UR42], desc[URZ] ;  /* 0x0000ff182a0075b4 */ /* 0x0009e20008211000 */
[----:B------:R-:W-:-:S04]  /*1a10*/  UIADD3 UR35, UPT, UPT, UR35, 0x1, URZ ;  /* 0x0000000123237890 */ /* 0x000fc8000fffe0ff */
[----:B------:R-:W-:Y:S01]  /*1a20*/  UISETP.NE.AND UP0, UPT, UR35, 0x20, UPT ;  /* 0x000000202300788c */ /* 0x000fe2000bf05270 */
[----:B------:R4:W-:Y:S01]  /*1a30*/  UTMALDG.3D.2CTA [UR16], [UR40], desc[URZ] ;  /* 0x0000ff10280075b4 */ /* 0x0009e20008211000 */
[----:B------:R4:W-:Y:S01]  /*1a40*/  UTMALDG.4D.MULTICAST.2CTA [UR8], [UR38], UR29, desc[URZ] ;  /* 0x0000ff08260073b4 */ /* 0x0009e2000821981d */
[----:B------:R4:W1:Y:S06]  /*1a50*/  @!P0 SYNCS.PHASECHK.TRANS64.TRYWAIT P1, [UR33+0x38], R0 ;  /* 0x00003800ff0085a7 */ /* 0x00086c0008021121 */
[----:B------:R-:W-:Y:S05]  /*1a60*/  BRA.U UP0, `(.L_x_32) ;  /* 0xfffffffd00447547 */ /* 0x000fea000b83ffff */
[----:B--2---:R-:W-:Y:S02]  /*1a70*/  LEA R3, R8, UR34, 0x3 ;  /* 0x0000002208037c11 */ /* 0x004fe4000f8e18ff */
[----:B------:R-:W-:-:S04]  /*1a80*/  SHF.L.U32 R4, R2, 0x1f, RZ ;  /* 0x0000001f02047819 */ /* 0x000fc800000006ff */
[----:B------:R-:W2:Y:S02]  /*1a90*/  SYNCS.PHASECHK.TRANS64.TRYWAIT P0, [R3+URZ+0x90], R4 ;  /* 0x00009004030075a7 */ /* 0x000ea400080011ff */
[----:B--2---:R-:W-:Y:S05]  /*1aa0*/  @!P0 BRA `(.L_x_33) ;  /* 0x0000003c00708947 */ /* 0x004fea0003800000 */
.L_x_96:
[C---:B------:R-:W-:Y:S01]  /*1ab0*/  LEA R4, R8.reuse, UR34, 0x4 ;  /* 0x0000002208047c11 */ /* 0x040fe2000f8e20ff */
[----:B------:R-:W-:Y:S02]  /*1ac0*/  VIADD R8, R8, 0x1 ;  /* 0x0000000108087836 */ /* 0x000fe40000000000 */
[----:B----4-:R-:W-:-:S03]  /*1ad0*/  IMAD.MOV.U32 R0, RZ, RZ, 0x1 ;  /* 0x00000001ff007424 */ /* 0x010fc600078e00ff */
[----:B--2---:R-:W2:Y:S01]  /*1ae0*/  LDS.128 R4, [R4+0x32c10] ;  /* 0x032c100004047984 */ /* 0x004ea20000000c00 */
[C---:B-1----:R-:W-:Y:S01]  /*1af0*/  ISETP.NE.AND P1, PT, R8.reuse, 0x2, PT ;  /* 0x000000020800780c */ /* 0x042fe20003f25270 */
[----:B------:R1:W-:Y:S06]  /*1b00*/  MEMBAR.ALL.CTA ;  /* 0x0000000000007992 */ /* 0x0003ec0000008000 */
[----:B-1----:R-:W1:Y:S01]  /*1b10*/  FENCE.VIEW.ASYNC.S ;  /* 0x00000000000073c6 */ /* 0x002e620000000000 */
[----:B------:R-:W-:Y:S01]  /*1b20*/  SEL R8, R8, RZ, P1 ;  /* 0x000000ff08087207 */ /* 0x000fe20000800000 */
[----:B-1----:R1:W-:Y:S01]  /*1b30*/  SYNCS.ARRIVE.TRANS64.ART0 RZ, [R3+URZ+0xa0], R0 ;  /* 0x0000a00003ff79a7 */ /* 0x0023e200085000ff */
[----:B--2---:R-:W-:-:S02]  /*1b40*/  ISETP.NE.AND P0, PT, R7, 0x1, PT ;  /* 0x000000010700780c */ /* 0x004fc40003f05270 */
[----:B------:R-:W-:Y:S02]  /*1b50*/  R2UR UR5, R4 ;  /* 0x00000000040572ca */ /* 0x000fe400000e0000 */
[----:B------:R-:W-:Y:S02]  /*1b60*/  R2UR UR12, R5 ;  /* 0x00000000050c72ca */ /* 0x000fe400000e0000 */
[----:B------:R-:W-:Y:S02]  /*1b70*/  R2UR UR28, R6 ;  /* 0x00000000061c72ca */ /* 0x000fe400000e0000 */
[----:B-1----:R-:W-:-:S04]  /*1b80*/  SEL R3, RZ, 0x1, P1 ;  /* 0x00000001ff037807 */ /* 0x002fc80000800000 */
[----:B------:R-:W-:Y:S01]  /*1b90*/  LOP3.LUT R2, R2, R3, RZ, 0x3c, !PT ;  /* 0x0000000302027212 */ /* 0x000fe200078e3cff */
[----:B------:R-:W-:Y:S08]  /*1ba0*/  @!P0 BRA `(.L_x_34) ;  /* 0xfffffff800848947 */ /* 0x000ff0000383ffff */
.L_x_28:
[----:B------:R-:W-:Y:S02]  /*1bb0*/  UIADD3 UR4, UPT, UPT, UR36, 0x2, URZ ;  /* 0x0000000224047890 */ /* 0x000fe4000fffe0ff */
[----:B------:R-:W-:-:S04]  /*1bc0*/  UISETP.NE.AND UP0, UPT, UR36, 0x6, UPT ;  /* 0x000000062400788c */ /* 0x000fc8000bf05270 */
[----:B------:R-:W-:-:S04]  /*1bd0*/  USEL UR4, UR4, 0x1, UP0 ;  /* 0x0000000104047887 */ /* 0x000fc80008000000 */
[----:B------:R-:W-:Y:S02]  /*1be0*/  UIADD3 UR5, UPT, UPT, UR4, 0x1, URZ ;  /* 0x0000000104057890 */ /* 0x000fe4000fffe0ff */
[----:B------:R-:W-:-:S04]  /*1bf0*/  UISETP.NE.AND UP1, UPT, UR4, 0x7, UPT ;  /* 0x000000070400788c */ /* 0x000fc8000bf25270 */
[----:B------:R-:W-:Y:S02]  /*1c00*/  USEL UR5, UR5, 0x1, UP1 ;  /* 0x0000000105057887 */ /* 0x000fe40008800000 */
[----:B------:R-:W-:Y:S02]  /*1c10*/  UISETP.EQ.XOR UP1, UPT, UR36, 0x6, !UP1 ;  /* 0x000000062400788c */ /* 0x000fe4000cf22a70 */
[----:B------:R-:W-:Y:S02]  /*1c20*/  UIADD3 UR4, UPT, UPT, UR5, 0x1, URZ ;  /* 0x0000000105047890 */ /* 0x000fe4000fffe0ff */
[----:B------:R-:W-:Y:S02]  /*1c30*/  UISETP.NE.AND UP0, UPT, UR5, 0x7, UPT ;  /* 0x000000070500788c */ /* 0x000fe4000bf05270 */
[----:B------:R-:W-:Y:S02]  /*1c40*/  UISETP.EQ.XOR UP1, UPT, UR5, 0x7, UP1 ;  /* 0x000000070500788c */ /* 0x000fe40008f22a70 */
[----:B------:R-:W-:-:S04]  /*1c50*/  USEL UR4, UR4, 0x1, UP0 ;  /* 0x0000000104047887 */ /* 0x000fc80008000000 */
[----:B-1----:R-:W-:Y:S02]  /*1c60*/  UIADD3 UR6, UPT, UPT, UR4, 0x1, URZ ;  /* 0x0000000104067890 */ /* 0x002fe4000fffe0ff */
[----:B------:R-:W-:Y:S02]  /*1c70*/  UISETP.NE.AND UP0, UPT, UR4, 0x7, UPT ;  /* 0x000000070400788c */ /* 0x000fe4000bf05270 */
[----:B------:R-:W-:Y:S02]  /*1c80*/  UISETP.EQ.XOR UP1, UPT, UR4, 0x7, UP1 ;  /* 0x000000070400788c */ /* 0x000fe40008f22a70 */
[----:B------:R-:W-:-:S04]  /*1c90*/  USEL UR6, UR6, 0x1, UP0 ;  /* 0x0000000106067887 */ /* 0x000fc80008000000 */
[----:B------:R-:W-:Y:S02]  /*1ca0*/  UIADD3 UR5, UPT, UPT, UR6, 0x1, URZ ;  /* 0x0000000106057890 */ /* 0x000fe4000fffe0ff */
[----:B------:R-:W-:Y:S02]  /*1cb0*/  UISETP.NE.AND UP0, UPT, UR6, 0x7, UPT ;  /* 0x000000070600788c */ /* 0x000fe4000bf05270 */
[----:B------:R-:W-:Y:S02]  /*1cc0*/  UISETP.EQ.XOR UP1, UPT, UR6, 0x7, UP1 ;  /* 0x000000070600788c */ /* 0x000fe40008f22a70 */
[----:B------:R-:W-:-:S04]  /*1cd0*/  USEL UR5, UR5, 0x1, UP0 ;  /* 0x0000000105057887 */ /* 0x000fc80008000000 */
[----:B------:R-:W-:Y:S02]  /*1ce0*/  UISETP.EQ.XOR UP1, UPT, UR5, 0x7, UP1 ;  /* 0x000000070500788c */ /* 0x000fe40008f22a70 */
[----:B------:R-:W-:Y:S02]  /*1cf0*/  UISETP.NE.AND UP0, UPT, UR5, 0x7, UPT ;  /* 0x000000070500788c */ /* 0x000fe4000bf05270 */
[----:B------:R-:W-:Y:S02]  /*1d00*/  USEL UR4, URZ, 0x1, !UP1 ;  /* 0x00000001ff047887 */ /* 0x000fe4000c800000 */
[----:B------:R-:W-:Y:S02]  /*1d10*/  USEL UR5, UR5, URZ, UP0 ;  /* 0x000000ff05057287 */ /* 0x000fe40008000000 */
[----:B------:R-:W-:Y:S02]  /*1d20*/  ULOP3.LUT UR4, UR37, UR4, URZ, 0x3c, !UPT ;  /* 0x0000000425047292 */ /* 0x000fe4000f8e3cff */
[----:B------:R-:W-:-:S02]  /*1d30*/  ULEA UR5, UR5, UR34, 0x3 ;  /* 0x0000002205057291 */ /* 0x000fc4000f8e18ff */
[----:B------:R-:W-:Y:S02]  /*1d40*/  USHF.L.U32 UR4, UR4, 0x1f, URZ ;  /* 0x0000001f04047899 */ /* 0x000fe400080006ff */
[----:B------:R-:W-:-:S04]  /*1d50*/  UISETP.NE.AND UP0, UPT, UR23, URZ, UPT ;  /* 0x000000ff1700728c */ /* 0x000fc8000bf05270 */
[----:B------:R-:W-:-:S04]  /*1d60*/  MOV R0, UR4 ;  /* 0x0000000400007c02 */ /* 0x000fc80008000f00 */
[----:B------:R-:W1:Y:S02]  /*1d70*/  SYNCS.PHASECHK.TRANS64.TRYWAIT P0, [UR5+0x38], R0 ;  /* 0x00003800ff0075a7 */ /* 0x000e640008001105 */
[----:B-1----:R-:W-:Y:S05]  /*1d80*/  @!P0 BRA `(.L_x_35) ;  /* 0x0000003800d08947 */ /* 0x002fea0003800000 */
.L_x_98:
[----:B------:R-:W-:Y:S05]  /*1d90*/  BRA.U UP0, `(.L_x_26) ;  /* 0x00000001000c7547 */ /* 0x000fea000b800000 */
[----:B------:R-:W-:-:S13]  /*1da0*/  ELECT P0, URZ, PT ;  /* 0x0000000000ff782f */ /* 0x000fda0003800000 */
[----:B-1----:R-:W-:-:S04]  /*1db0*/  @P0 MOV R0, 0xd000 ;  /* 0x0000d00000000802 */ /* 0x002fc80000000f00 */
[----:B------:R3:W-:Y:S03]  /*1dc0*/  @P0 SYNCS.ARRIVE.TRANS64 RZ, [UR5], R0 ;  /* 0x00000000ffff09a7 */ /* 0x0007e60008000005 */
.L_x_26:
[----:B------:R-:W-:-:S13]  /*1dd0*/  ISETP.NE.AND P0, PT, R124, 0x4, PT ;  /* 0x000000047c00780c */ /* 0x000fda0003f05270 */
[----:B------:R-:W-:Y:S05]  /*1de0*/  @P0 BRA `(.L_x_36) ;  /* 0x0000000c00580947 */ /* 0x000fea0003800000 */
[----:B------:R-:W4:Y:S01]  /*1df0*/  S2UR UR12, SR_CgaCtaId ;  /* 0x00000000000c79c3 */ /* 0x000f220000008800 */
[----:B------:R-:W-:Y:S01]  /*1e00*/  NOP ;  /* 0x0000000000007918 */ /* 0x000fe20000000000 */
[----:B------:R-:W-:Y:S02]  /*1e10*/  UMOV UR4, 0x400 ;  /* 0x0000040000047882 */ /* 0x000fe40000000000 */
[----:B----4-:R-:W-:-:S04]  /*1e20*/  ULEA UR12, UR12, UR4, 0x18 ;  /* 0x000000040c0c7291 */ /* 0x010fc8000f8ec0ff */
[----:B------:R-:W-:Y:S06]  /*1e30*/  BAR.SYNC.DEFER_BLOCKING 0x3, 0xa0 ;  /* 0x00c2800000007b1d */ /* 0x000fec0000010000 */
[----:B-1-3--:R-:W1:Y:S01]  /*1e40*/  LDS R0, [UR12+0xb8] ;  /* 0x0000b80cff007984 */ /* 0x00ae620008000800 */
[----:B------:R-:W3:Y:S02]  /*1e50*/  SYNCS.PHASECHK.TRANS64.TRYWAIT P0, [UR12+0x90], RZ ;  /* 0x000090ffff0075a7 */ /* 0x000ee4000800110c */
[----:B-1-3--:R-:W-:Y:S05]  /*1e60*/  @!P0 BRA `(.L_x_37) ;  /* 0x0000003800b88947 */ /* 0x00afea0003800000 */
.L_x_100:
[----:B--2---:R-:W2:Y:S01]  /*1e70*/  LDS R3, [UR12+0x32c1c] ;  /* 0x032c1c0cff037984 */ /* 0x004ea20008000800 */
[----:B-1----:R-:W-:Y:S01]  /*1e80*/  IMAD.MOV.U32 R2, RZ, RZ, 0x1 ;  /* 0x00000001ff027424 */ /* 0x002fe200078e00ff */
[----:B------:R-:W-:Y:S01]  /*1e90*/  R2UR UR35, R0 ;  /* 0x00000000002372ca */ /* 0x000fe200000e0000 */
[----:B------:R-:W-:Y:S01]  /*1ea0*/  UMOV UR33, 0x1 ;  /* 0x0000000100217882 */ /* 0x000fe20000000000 */
[----:B------:R1:W-:Y:S06]  /*1eb0*/  MEMBAR.ALL.CTA ;  /* 0x0000000000007992 */ /* 0x0003ec0000008000 */
[----:B-1----:R-:W1:Y:S01]  /*1ec0*/  FENCE.VIEW.ASYNC.S ;  /* 0x00000000000073c6 */ /* 0x002e620000000000 */
[----:B------:R-:W-:Y:S01]  /*1ed0*/  UMOV UR34, 0x1 ;  /* 0x0000000100227882 */ /* 0x000fe20000000000 */
[----:B------:R-:W-:Y:S01]  /*1ee0*/  IMAD.MOV.U32 R0, RZ, RZ, 0x1 ;  /* 0x00000001ff007424 */ /* 0x000fe200078e00ff */
[----:B-1----:R1:W-:Y:S01]  /*1ef0*/  SYNCS.ARRIVE.TRANS64.ART0 RZ, [UR12+0xa0], R2 ;  /* 0x0000a002ffff79a7 */ /* 0x0023e2000850000c */
[----:B--2---:R-:W-:-:S13]  /*1f00*/  ISETP.NE.AND P0, PT, R3, 0x1, PT ;  /* 0x000000010300780c */ /* 0x004fda0003f05270 */
[----:B-1----:R-:W-:Y:S05]  /*1f10*/  @P0 BRA `(.L_x_38) ;  /* 0x0000000800c40947 */ /* 0x002fea0003800000 */
[----:B------:R-:W-:Y:S01]  /*1f20*/  UIADD3 UR10, UPT, UPT, UR35, 0x100, URZ ;  /* 0x00000100230a7890 */ /* 0x000fe2000fffe0ff */
[----:B------:R-:W-:Y:S01]  /*1f30*/  HFMA2 R5, -RZ, RZ, 0, 5.9604644775390625e-08 ;  /* 0x00000001ff057431 */ /* 0x000fe200000001ff */
[----:B------:R-:W-:Y:S01]  /*1f40*/  UIADD3 UR8, UPT, UPT, UR35, 0x104, URZ ;  /* 0x0000010423087890 */ /* 0x000fe2000fffe0ff */
[----:B------:R-:W-:Y:S01]  /*1f50*/  MOV R4, RZ ;  /* 0x000000ff00047202 */ /* 0x000fe20000000f00 */
[----:B------:R-:W-:Y:S02]  /*1f60*/  UIADD3 UR6, UPT, UPT, UR35, -0x7fffff00, URZ ;  /* 0x8000010023067890 */ /* 0x000fe4000fffe0ff */
[----:B------:R-:W-:Y:S02]  /*1f70*/  UIADD3 UR4, UPT, UPT, UR35, -0x7ffffefc, URZ ;  /* 0x8000010423047890 */ /* 0x000fe4000fffe0ff */
[----:B------:R-:W-:Y:S02]  /*1f80*/  UIADD3 UR11, UPT, UPT, UR35, 0x110, URZ ;  /* 0x00000110230b7890 */ /* 0x000fe4000fffe0ff */
[----:B------:R-:W-:Y:S01]  /*1f90*/  USHF.R.U32.HI UR32, URZ, 0x1, UR10 ;  /* 0x00000001ff207899 */ /* 0x000fe2000801160a */
[----:B------:R-:W-:Y:S01]  /*1fa0*/  UMOV UR36, 0x10a02000 ;  /* 0x10a0200000247882 */ /* 0x000fe20000000000 */
[----:B------:R-:W-:-:S02]  /*1fb0*/  UIADD3 UR9, UPT, UPT, UR35, 0x114, URZ ;  /* 0x0000011423097890 */ /* 0x000fc4000fffe0ff */
[----:B------:R-:W-:Y:S02]  /*1fc0*/  UIADD3 UR7, UPT, UPT, UR35, -0x7ffffef0, URZ ;  /* 0x8000011023077890 */ /* 0x000fe4000fffe0ff */
[----:B------:R-:W-:Y:S02]  /*1fd0*/  UIADD3 UR5, UPT, UPT, UR35, -0x7ffffeec, URZ ;  /* 0x8000011423057890 */ /* 0x000fe4000fffe0ff */
[----:B------:R-:W-:Y:S02]  /*1fe0*/  USHF.R.U32.HI UR28, URZ, 0x1, UR6 ;  /* 0x00000001ff1c7899 */ /* 0x000fe40008011606 */
[----:B------:R-:W-:Y:S02]  /*1ff0*/  USHF.R.U32.HI UR25, URZ, 0x1, UR8 ;  /* 0x00000001ff197899 */ /* 0x000fe40008011608 */
[----:B------:R-:W-:Y:S02]  /*2000*/  USHF.R.U32.HI UR16, URZ, 0x1, UR4 ;  /* 0x00000001ff107899 */ /* 0x000fe40008011604 */
[----:B------:R-:W-:-:S02]  /*2010*/  UIADD3 UR18, UPT, UPT, UR12, 0x31000, URZ ;  /* 0x000310000c127890 */ /* 0x000fc4000fffe0ff */
[----:B------:R-:W-:Y:S02]  /*2020*/  UIADD3 UR19, UPT, UPT, UR12, 0x2f400, URZ ;  /* 0x0002f4000c137890 */ /* 0x000fe4000fffe0ff */
[----:B------:R-:W-:Y:S02]  /*2030*/  UIADD3 UR20, UPT, UPT, UR12, 0x5400, URZ ;  /* 0x000054000c147890 */ /* 0x000fe4000fffe0ff */
[----:B------:R-:W-:Y:S02]  /*2040*/  UIADD3 UR24, UPT, UPT, UR12, 0x21400, URZ ;  /* 0x000214000c187890 */ /* 0x000fe4000fffe0ff */
[----:B------:R-:W-:Y:S02]  /*2050*/  ULOP3.LUT UR37, UR15, 0x1, URZ, 0x3c, !UPT ;  /* 0x000000010f257892 */ /* 0x000fe4000f8e3cff */
[----:B------:R-:W-:Y:S02]  /*2060*/  USEL UR34, URZ, 0x4000, UP6 ;  /* 0x00004000ff227887 */ /* 0x000fe4000b000000 */
[----:B------:R-:W-:-:S02]  /*2070*/  USHF.R.U32.HI UR29, URZ, 0x1a, UR11 ;  /* 0x0000001aff1d7899 */ /* 0x000fc4000801160b */
[----:B------:R-:W-:Y:S02]  /*2080*/  USEL UR36, UR36, 0x10a00000, !UP5 ;  /* 0x10a0000024247887 */ /* 0x000fe4000e800000 */
[----:B------:R-:W-:Y:S02]  /*2090*/  ULOP3.LUT UR32, UR32, 0x60000000, URZ, 0xc0, !UPT ;  /* 0x6000000020207892 */ /* 0x000fe4000f8ec0ff */
[----:B------:R-:W-:Y:S02]  /*20a0*/  USHF.R.U32.HI UR27, URZ, 0x1a, UR7 ;  /* 0x0000001aff1b7899 */ /* 0x000fe40008011607 */
[----:B------:R-:W-:Y:S02]  /*20b0*/  USHF.R.U32.HI UR17, URZ, 0x1a, UR9 ;  /* 0x0000001aff117899 */ /* 0x000fe40008011609 */
[----:B------:R-:W-:Y:S02]  /*20c0*/  USHF.R.U32.HI UR13, URZ, 0x1a, UR5 ;  /* 0x0000001aff0d7899 */ /* 0x000fe40008011605 */
[----:B------:R-:W-:-:S02]  /*20d0*/  ULOP3.LUT UR28, UR28, 0x60000000, URZ, 0xc0, !UPT ;  /* 0x600000001c1c7892 */ /* 0x000fc4000f8ec0ff */
[----:B------:R-:W-:Y:S02]  /*20e0*/  ULOP3.LUT UR25, UR25, 0x60000000, URZ, 0xc0, !UPT ;  /* 0x6000000019197892 */ /* 0x000fe4000f8ec0ff */
[----:B------:R-:W-:Y:S02]  /*20f0*/  ULOP3.LUT UR16, UR16, 0x60000000, URZ, 0xc0, !UPT ;  /* 0x6000000010107892 */ /* 0x000fe4000f8ec0ff */
[----:B------:R-:W-:Y:S02]  /*2100*/  USHF.L.U32 UR26, UR33, UR15, URZ ;  /* 0x0000000f211a7299 */ /* 0x000fe400080006ff */
[----:B------:R-:W-:Y:S02]  /*2110*/  USHF.R.U32.HI UR18, URZ, 0x4, UR18 ;  /* 0x00000004ff127899 */ /* 0x000fe40008011612 */
[----:B------:R-:W-:Y:S02]  /*2120*/  USHF.R.U32.HI UR19, URZ, 0x4, UR19 ;  /* 0x00000004ff137899 */ /* 0x000fe40008011613 */
[----:B------:R-:W-:-:S02]  /*2130*/  USHF.R.U32.HI UR20, URZ, 0x4, UR20 ;  /* 0x00000004ff147899 */ /* 0x000fc40008011614 */
[----:B------:R-:W-:Y:S02]  /*2140*/  USHF.R.U32.HI UR24, URZ, 0x4, UR24 ;  /* 0x00000004ff187899 */ /* 0x000fe40008011618 */
[----:B------:R-:W-:Y:S02]  /*2150*/  USHF.L.U32 UR33, UR33, UR37, URZ ;  /* 0x0000002521217299 */ /* 0x000fe400080006ff */
[----:B------:R-:W-:Y:S02]  /*2160*/  UIADD3 UR36, UPT, UPT, UR34, UR36, URZ ;  /* 0x0000002422247290 */ /* 0x000fe4000fffe0ff */
[----:B------:R-:W-:Y:S02]  /*2170*/  ULOP3.LUT UR29, UR32, 0x30, UR29, 0xf8, !UPT ;  /* 0x00000030201d7892 */ /* 0x000fe4000f8ef81d */
[----:B------:R-:W-:Y:S02]  /*2180*/  ULOP3.LUT UR27, UR28, 0x30, UR27, 0xf8, !UPT ;  /* 0x000000301c1b7892 */ /* 0x000fe4000f8ef81b */
[----:B------:R-:W-:-:S02]  /*2190*/  ULOP3.LUT UR17, UR25, 0x30, UR17, 0xf8, !UPT ;  /* 0x0000003019117892 */ /* 0x000fc4000f8ef811 */
[----:B------:R-:W-:Y:S02]  /*21a0*/  ULOP3.LUT UR13, UR16, 0x30, UR13, 0xf8, !UPT ;  /* 0x00000030100d7892 */ /* 0x000fe4000f8ef80d */
[----:B------:R-:W-:Y:S02]  /*21b0*/  ULOP3.LUT UR18, UR18, 0x3fc0, URZ, 0xc0, !UPT ;  /* 0x00003fc012127892 */ /* 0x000fe4000f8ec0ff */
[----:B------:R-:W-:Y:S02]  /*21c0*/  ULOP3.LUT UR19, UR19, 0x3fc0, URZ, 0xc0, !UPT ;  /* 0x00003fc013137892 */ /* 0x000fe4000f8ec0ff */
[----:B------:R-:W-:Y:S02]  /*21d0*/  ULOP3.LUT UR20, UR20, 0x3fc0, URZ, 0xc0, !UPT ;  /* 0x00003fc014147892 */ /* 0x000fe4000f8ec0ff */
[----:B------:R-:W-:Y:S02]  /*21e0*/  ULOP3.LUT UR24, UR24, 0x3fc0, URZ, 0xc0, !UPT ;  /* 0x00003fc018187892 */ /* 0x000fe4000f8ec0ff */
[----:B------:R-:W-:-:S02]  /*21f0*/  ULOP3.LUT UR26, UR33, 0xffff, UR26, 0xc8, !UPT ;  /* 0x0000ffff211a7892 */ /* 0x000fc4000f8ec81a */
[----:B------:R-:W-:Y:S02]  /*2200*/  ULOP3.LUT UR55, UR29, UR36, URZ, 0xfc, !UPT ;  /* 0x000000241d377292 */ /* 0x000fe4000f8efcff */
[----:B------:R-:W-:Y:S02]  /*2210*/  ULOP3.LUT UR49, UR27, UR36, URZ, 0xfc, !UPT ;  /* 0x000000241b317292 */ /* 0x000fe4000f8efcff */
[----:B------:R-:W-:Y:S02]  /*2220*/  ULOP3.LUT UR43, UR17, UR36, URZ, 0xfc, !UPT ;  /* 0x00000024112b7292 */ /* 0x000fe4000f8efcff */
[----:B------:R-:W-:Y:S02]  /*2230*/  ULOP3.LUT UR37, UR13, UR36, URZ, 0xfc, !UPT ;  /* 0x000000240d257292 */ /* 0x000fe4000f8efcff */
[----:B------:R-:W-:Y:S02]  /*2240*/  UISETP.NE.AND UP0, UPT, UR23, URZ, UPT ;  /* 0x000000ff1700728c */ /* 0x000fe4000bf05270 */
[----:B------:R-:W-:-:S02]  /*2250*/  ULOP3.LUT UR18, UR18, 0x10000, URZ, 0xfc, !UPT ;  /* 0x0001000012127892 */ /* 0x000fc4000f8efcff */
[----:B------:R-:W-:Y:S02]  /*2260*/  ULOP3.LUT UR19, UR19, 0x10000, URZ, 0xfc, !UPT ;  /* 0x0001000013137892 */ /* 0x000fe4000f8efcff */
[----:B------:R-:W-:Y:S02]  /*2270*/  ULOP3.LUT UR20, UR20, 0x10000, URZ, 0xfc, !UPT ;  /* 0x0001000014147892 */ /* 0x000fe4000f8efcff */
[----:B------:R-:W-:Y:S02]  /*2280*/  ULOP3.LUT UR24, UR24, 0x10000, URZ, 0xfc, !UPT ;  /* 0x0001000018187892 */ /* 0x000fe4000f8efcff */
[----:B------:R-:W-:Y:S01]  /*2290*/  UISETP.NE.AND UP1, UPT, UR23, URZ, UPT ;  /* 0x000000ff1700728c */ /* 0x000fe2000bf25270 */
[----:B------:R-:W-:Y:S01]  /*22a0*/  UMOV UR34, 0x1 ;  /* 0x0000000100227882 */ /* 0x000fe20000000000 */
[----:B------:R-:W-:Y:S01]  /*22b0*/  UMOV UR33, URZ ;  /* 0x000000ff00217c82 */ /* 0x000fe20008000000 */
[----:B------:R-:W-:Y:S01]  /*22c0*/  UMOV UR32, URZ ;  /* 0x000000ff00207c82 */ /* 0x000fe20008000000 */
[----:B------:R-:W-:Y:S01]  /*22d0*/  UMOV UR29, URZ ;  /* 0x000000ff001d7c82 */ /* 0x000fe20008000000 */
[----:B------:R-:W-:Y:S01]  /*22e0*/  UMOV UR54, URZ ;  /* 0x000000ff00367c82 */ /* 0x000fe20008000000 */
[----:B------:R-:W-:Y:S01]  /*22f0*/  UMOV UR48, URZ ;  /* 0x000000ff00307c82 */ /* 0x000fe20008000000 */
[----:B------:R-:W-:Y:S01]  /*2300*/  UMOV UR42, URZ ;  /* 0x000000ff002a7c82 */ /* 0x000fe20008000000 */
[----:B------:R-:W-:-:S05]  /*2310*/  UMOV UR36, URZ ;  /* 0x000000ff00247c82 */ /* 0x000fca0008000000 */
.L_x_47:
[----:B------:R-:W-:Y:S01]  /*2320*/  PLOP3.LUT P0, PT, PT, PT, UP0, 0x80, 0x8 ;  /* 0x000000000008781c */ /* 0x000fe20003f0f008 */
[----:B------:R-:W-:Y:S01]  /*2330*/  @!UP0 USHF.L.U32 UR16, UR32, 0x1f, URZ ;  /* 0x0000001f20108899 */ /* 0x000fe200080006ff */
[----:B----4-:R-:W-:Y:S01]  /*2340*/  PLOP3.LUT P3, PT, PT, PT, PT, 0x80, 0x8 ;  /* 0x000000000008781c */ /* 0x010fe20003f6f070 */
[----:B------:R-:W-:Y:S01]  /*2350*/  @!UP0 ULEA UR25, UR29, UR12, 0x3 ;  /* 0x0000000c1d198291 */ /* 0x000fe2000f8e18ff */
[----:B------:R-:W-:Y:S01]  /*2360*/  PLOP3.LUT P2, PT, PT, PT, PT, 0x8, 0x80 ;  /* 0x000000000080781c */ /* 0x000fe20003f4e170 */
[----:B-1----:R-:W-:Y:S02]  /*2370*/  @!UP0 USHF.L.U32 UR13, UR34, 0x1f, URZ ;  /* 0x0000001f220d8899 */ /* 0x002fe400080006ff */
[----:B------:R-:W-:Y:S01]  /*2380*/  ULEA UR17, UR33, UR12, 0x3 ;  /* 0x0000000c21117291 */ /* 0x000fe2000f8e18ff */
[----:B--2---:R-:W-:Y:S01]  /*2390*/  IMAD.U32 R2, RZ, RZ, UR16 ;  /* 0x00000010ff027e24 */ /* 0x004fe2000f8e00ff */
[----:B------:R-:W-:Y:S02]  /*23a0*/  ULEA UR16, UR33, UR35, 0x7 ;  /* 0x0000002321107291 */ /* 0x000fe4000f8e38ff */
[----:B------:R-:W-:Y:S01]  /*23b0*/  IMAD.U32 R0, RZ, RZ, UR13 ;  /* 0x0000000dff007e24 */ /* 0x000fe2000f8e00ff */
[----:B------:R-:W-:-:S02]  /*23c0*/  UPLOP3.LUT UP4, UPT, UPT, UPT, UPT, 0x40, 0x4 ;  /* 0x000000000004789c */ /* 0x000fc40003f8e870 */
[----:B------:R1:W2:Y:S02]  /*23d0*/  @!P0 SYNCS.PHASECHK.TRANS64.TRYWAIT P3, [UR25], R2 ;  /* 0x00000002ff0085a7 */ /* 0x0002a40008061119 */
[----:B------:R-:W3:Y:S02]  /*23e0*/  @!P0 SYNCS.PHASECHK.TRANS64.TRYWAIT P1, [UR17+0x80], R0 ;  /* 0x00008000ff0085a7 */ /* 0x000ee40008021111 */
[----:B---3--:R-:W-:-:S13]  /*23f0*/  @!P0 PLOP3.LUT P2, PT, P1, PT, PT, 0x8, 0x80 ;  /* 0x000000000080881c */ /* 0x008fda0000f4e170 */
[----:B-12---:R-:W-:Y:S05]  /*2400*/  @!P2 BRA `(.L_x_39) ;  /* 0x000000000010a947 */ /* 0x006fea0003800000 */
[----:B------:R-:W-:-:S06]  /*2410*/  USHF.L.U32 UR13, UR34, 0x1f, URZ ;  /* 0x0000001f220d7899 */ /* 0x000fcc00080006ff */
[----:B------:R-:W-:-:S04]  /*2420*/  MOV R0, UR13 ;  /* 0x0000000d00007c02 */ /* 0x000fc80008000f00 */
[----:B------:R-:W1:Y:S02]  /*2430*/  SYNCS.PHASECHK.TRANS64.TRYWAIT P0, [UR17+0x80], R0 ;  /* 0x00008000ff0075a7 */ /* 0x000e640008001111 */
[----:B-1----:R-:W-:Y:S05]  /*2440*/  @!P0 BRA `(.L_x_40) ;  /* 0x0000003400588947 */ /* 0x002fea0003800000 */
.L_x_39:
[----:B------:R-:W-:Y:S01]  /*2450*/  UMOV UR28, URZ ;  /* 0x000000ff001c7c82 */ /* 0x000fe20008000000 */
.L_x_44:
[----:B--234-:R-:W-:Y:S05]  /*2460*/  BRA.U UP0, `(.L_x_41) ;  /* 0x0000000100a87547 */ /* 0x01cfea000b800000 */
[----:B------:R-:W-:Y:S02]  /*2470*/  ULEA UR66, UR29, UR19, 0x6 ;  /* 0x000000131d427291 */ /* 0x000fe4000f8e30ff */
[----:B------:R-:W-:Y:S02]  /*2480*/  ULEA UR62, UR29, UR18, 0x6 ;  /* 0x000000121d3e7291 */ /* 0x000fe4000f8e30ff */
[----:B------:R-:W-:Y:S02]  /*2490*/  ULEA UR58, UR29, UR24, 0x9 ;  /* 0x000000181d3a7291 */ /* 0x000fe4000f8e48ff */
[----:B------:R-:W-:Y:S02]  /*24a0*/  ULEA UR56, UR29, UR20, 0xa ;  /* 0x000000141d387291 */ /* 0x000fe4000f8e50ff */
[----:B------:R-:W-:Y:S02]  /*24b0*/  ULEA UR13, UR29, UR12, 0x3 ;  /* 0x0000000c1d0d7291 */ /* 0x000fe4000f8e18ff */
[----:B------:R-:W-:Y:S02]  /*24c0*/  UIADD3 UR64, UPT, UPT, UR66, 0x20, URZ ;  /* 0x0000002042407890 */ /* 0x000fe4000fffe0ff */
[----:B------:R-:W-:Y:S02]  /*24d0*/  UIADD3 UR60, UPT, UPT, UR62, 0x20, URZ ;  /* 0x000000203e3c7890 */ /* 0x000fe4000fffe0ff */
[----:B------:R-:W-:Y:S02]  /*24e0*/  UIADD3 UR52, UPT, UPT, UR58, 0x2, URZ ;  /* 0x000000023a347890 */ /* 0x000fe4000fffe0ff */
[----:B------:R-:W-:Y:S02]  /*24f0*/  UIADD3 UR50, UPT, UPT, UR56, 0x2, URZ ;  /* 0x0000000238327890 */ /* 0x000fe4000fffe0ff */
[----:B------:R-:W-:Y:S02]  /*2500*/  UIADD3 UR46, UPT, UPT, UR58, 0x4, URZ ;  /* 0x000000043a2e7890 */ /* 0x000fe4000fffe0ff */
[----:B------:R-:W-:Y:S02]  /*2510*/  UIADD3 UR44, UPT, UPT, UR56, 0x4, URZ ;  /* 0x00000004382c7890 */ /* 0x000fe4000fffe0ff */
[----:B------:R-:W-:Y:S02]  /*2520*/  UIADD3 UR40, UPT, UPT, UR58, 0x6, URZ ;  /* 0x000000063a287890 */ /* 0x000fe4000fffe0ff */
[----:B------:R-:W-:Y:S02]  /*2530*/  UIADD3 UR38, UPT, UPT, UR56, 0x6, URZ ;  /* 0x0000000638267890 */ /* 0x000fe4000fffe0ff */
[----:B------:R-:W-:Y:S01]  /*2540*/  UIADD3 UR27, UPT, UPT, UR13, 0x38, URZ ;  /* 0x000000380d1b7890 */ /* 0x000fe2000fffe0ff */
[----:B------:R-:W-:Y:S01]  /*2550*/  UMOV UR67, 0x4008 ;  /* 0x0000400800437882 */ /* 0x000fe20000000000 */
        /* <DEDUP_REMOVED lines=11> */
[----:B------:R-:W-:Y:S05]  /*2610*/  @P3 BRA `(.L_x_42) ;  /* 0x0000000000103947 */ /* 0x000fea0003800000 */
[----:B------:R-:W-:Y:S06]  /*2620*/  USHF.L.U32 UR25, UR32, 0x1f, URZ ;  /* 0x0000001f20197899 */ /* 0x000fec00080006ff */
[----:B-1----:R-:W-:Y:S04]  /*2630*/  MOV R0, UR25 ;  /* 0x0000001900007c02 */ /* 0x002fe80008000f00 */
[----:B------:R-:W1:Y:S02]  /*2640*/  SYNCS.PHASECHK.TRANS64.TRYWAIT P0, [UR13], R0 ;  /* 0x00000000ff0075a7 */ /* 0x000e64000800110d */
[----:B-1----:R-:W-:Y:S05]  /*2650*/  @!P0 BRA `(.L_x_43) ;  /* 0x0000003000f48947 */ /* 0x002fea0003800000 */
.L_x_42:
[----:B------:R2:W-:Y:S01]  /*2660*/  UTCCP.T.S.2CTA.4x32dp128bit tmem[UR35+0x100], gdesc[UR66] ;  /* 0x00010042230079e7 */ /* 0x0005e20009300000 */
[----:B------:R2:W-:Y:S01]  /*2670*/  UTCCP.T.S.2CTA.4x32dp128bit tmem[UR35+0x104], gdesc[UR64] ;  /* 0x00010440230079e7 */ /* 0x0005e20009300000 */
[----:B------:R2:W-:Y:S01]  /*2680*/  UTCCP.T.S.2CTA.4x32dp128bit tmem[UR35+0x110], gdesc[UR62] ;  /* 0x0001103e230079e7 */ /* 0x0005e20009300000 */
[----:B------:R2:W-:Y:S01]  /*2690*/  UTCCP.T.S.2CTA.4x32dp128bit tmem[UR35+0x114], gdesc[UR60] ;  /* 0x0001143c230079e7 */ /* 0x0005e20009300000 */
[----:B------:R2:W-:Y:S01]  /*26a0*/  UTCQMMA.2CTA gdesc[UR56], gdesc[UR58], tmem[UR16], tmem[UR54], idesc[UR55], tmem[UR10], UP4 ;  /* 0x000a363a38007dea */ /* 0x0005e2000a200310 */
[----:B------:R2:W-:Y:S01]  /*26b0*/  UTCQMMA.2CTA gdesc[UR50], gdesc[UR52], tmem[UR16], tmem[UR48], idesc[UR49], tmem[UR6], UPT ;  /* 0x0006303432007dea */ /* 0x0005e2000ba00310 */
[----:B------:R2:W-:Y:S01]  /*26c0*/  UTCQMMA.2CTA gdesc[UR44], gdesc[UR46], tmem[UR16], tmem[UR42], idesc[UR43], tmem[UR8], UPT ;  /* 0x00082a2e2c007dea */ /* 0x0005e2000ba00310 */
[----:B------:R-:W-:Y:S01]  /*26d0*/  UPLOP3.LUT UP4, UPT, UPT, UPT, UPT, 0x80, 0x8 ;  /* 0x000000000008789c */ /* 0x000fe20003f8f070 */
[----:B------:R2:W-:Y:S01]  /*26e0*/  UTCQMMA.2CTA gdesc[UR38], gdesc[UR40], tmem[UR16], tmem[UR36], idesc[UR37], tmem[UR4], UPT ;  /* 0x0004242826007dea */ /* 0x0005e2000ba00310 */
[----:B------:R2:W-:Y:S01]  /*26f0*/  UTCBAR.2CTA.MULTICAST [UR27], URZ, UR26 ;  /* 0x000000ff1b0073e9 */ /* 0x0005e2000820081a */
[----:B------:R-:W-:Y:S02]  /*2700*/  NOP ;  /* 0x0000000000007918 */ /* 0x000fe40000000000 */
.L_x_41:
[----:B------:R-:W-:Y:S01]  /*2710*/  UIADD3 UR29, UPT, UPT, UR29, 0x1, URZ ;  /* 0x000000011d1d7890 */ /* 0x000fe2000fffe0ff */
[----:B------:R-:W-:Y:S01]  /*2720*/  PLOP3.LUT P3, PT, PT, PT, PT, 0x80, 0x8 ;  /* 0x000000000008781c */ /* 0x000fe20003f6f070 */
[----:B------:R-:W-:Y:S02]  /*2730*/  UISETP.GT.U32.AND UP3, UPT, UR28, 0x1e, UPT ;  /* 0x0000001e1c00788c */ /* 0x000fe4000bf64070 */
[----:B------:R-:W-:Y:S02]  /*2740*/  UISETP.NE.AND UP2, UPT, UR29, 0x7, UPT ;  /* 0x000000071d00788c */ /* 0x000fe4000bf45270 */
[----:B------:R-:W-:Y:S02]  /*2750*/  UISETP.NE.OR UP3, UPT, UR23, URZ, UP3 ;  /* 0x000000ff1700728c */ /* 0x000fe40009f65670 */
[----:B------:R-:W-:Y:S02]  /*2760*/  USEL UR13, URZ, 0x1, UP2 ;  /* 0x00000001ff0d7887 */ /* 0x000fe40009000000 */
[----:B------:R-:W-:Y:S02]  /*2770*/  USEL UR29, UR29, URZ, UP2 ;  /* 0x000000ff1d1d7287 */ /* 0x000fe40009000000 */
[----:B------:R-:W-:Y:S01]  /*2780*/  ULOP3.LUT UR32, UR32, UR13, URZ, 0x3c, !UPT ;  /* 0x0000000d20207292 */ /* 0x000fe2000f8e3cff */
[----:B------:R-:W-:Y:S01]  /*2790*/  PLOP3.LUT P0, PT, PT, PT, UP3, 0x80, 0x8 ;  /* 0x000000000008781c */ /* 0x000fe20003f0f038 */
[----:B------:R-:W-:Y:S03]  /*27a0*/  UIADD3 UR28, UPT, UPT, UR28, 0x1, URZ ;  /* 0x000000011c1c7890 */ /* 0x000fe6000fffe0ff */
[----:B------:R-:W-:Y:S02]  /*27b0*/  @!UP3 USHF.L.U32 UR13, UR32, 0x1f, URZ ;  /* 0x0000001f200db899 */ /* 0x000fe400080006ff */
[----:B------:R-:W-:Y:S02]  /*27c0*/  @!UP3 ULEA UR25, UR29, UR12, 0x3 ;  /* 0x0000000c1d19b291 */ /* 0x000fe4000f8e18ff */
[----:B------:R-:W-:Y:S02]  /*27d0*/  UISETP.NE.AND UP2, UPT, UR28, 0x20, UPT ;  /* 0x000000201c00788c */ /* 0x000fe4000bf45270 */
[----:B-1----:R-:W-:Y:S05]  /*27e0*/  IMAD.U32 R0, RZ, RZ, UR13 ;  /* 0x0000000dff007e24 */ /* 0x002fea000f8e00ff */
[----:B------:R3:W4:Y:S02]  /*27f0*/  @!P0 SYNCS.PHASECHK.TRANS64.TRYWAIT P3, [UR25], R0 ;  /* 0x00000000ff0085a7 */ /* 0x0007240008061119 */
[----:B------:R-:W-:Y:S05]  /*2800*/  BRA.U UP2, `(.L_x_44) ;  /* 0xfffffffd02147547 */ /* 0x000fea000b83ffff */
[----:B------:R-:W-:Y:S01]  /*2810*/  UIADD3 UR33, UPT, UPT, UR33, 0x1, URZ ;  /* 0x0000000121217890 */ /* 0x000fe2000fffe0ff */
[----:B------:R-:W-:Y:S01]  /*2820*/  PLOP3.LUT P0, PT, PT, PT, UP1, 0x80, 0x8 ;  /* 0x000000000008781c */ /* 0x000fe20003f0f018 */
[----:B------:R-:W-:Y:S01]  /*2830*/  IMAD.U32 R3, R4, -0x80000000, RZ ;  /* 0x8000000004037824 */ /* 0x000fe200078e00ff */
[----:B------:R-:W-:Y:S01]  /*2840*/  LEA R2, R5, UR12, 0x3 ;  /* 0x0000000c05027c11 */ /* 0x000fe2000f8e18ff */
[----:B------:R-:W-:-:S04]  /*2850*/  UISETP.NE.AND UP2, UPT, UR33, 0x2, UPT ;  /* 0x000000022100788c */ /* 0x000fc8000bf45270 */
[----:B------:R-:W-:Y:S02]  /*2860*/  USEL UR13, URZ, 0x1, UP2 ;  /* 0x00000001ff0d7887 */ /* 0x000fe40009000000 */
[----:B------:R-:W-:Y:S02]  /*2870*/  USEL UR33, UR33, URZ, UP2 ;  /* 0x000000ff21217287 */ /* 0x000fe40009000000 */
[----:B------:R-:W-:Y:S02]  /*2880*/  ULOP3.LUT UR34, UR34, UR13, URZ, 0x3c, !UPT ;  /* 0x0000000d22227292 */ /* 0x000fe4000f8e3cff */
[----:B--2---:R-:W-:Y:S02]  /*2890*/  @!UP1 ULEA UR16, UR33, UR12, 0x3 ;  /* 0x0000000c21109291 */ /* 0x004fe4000f8e18ff */
[----:B------:R-:W-:-:S06]  /*28a0*/  @!UP1 USHF.L.U32 UR13, UR34, 0x1f, URZ ;  /* 0x0000001f220d9899 */ /* 0x000fcc00080006ff */
[----:B---3--:R-:W-:Y:S01]  /*28b0*/  IMAD.U32 R0, RZ, RZ, UR13 ;  /* 0x0000000dff007e24 */ /* 0x008fe2000f8e00ff */
[----:B------:R-:W-:Y:S06]  /*28c0*/  BRA.U UP1, `(.L_x_45) ;  /* 0x0000000101107547 */ /* 0x000fec000b800000 */
[----:B------:R-:W-:Y:S01]  /*28d0*/  UIADD3 UR17, UPT, UPT, UR17, 0x70, URZ ;  /* 0x0000007011117890 */ /* 0x000fe2000fffe0ff */
[----:B------:R-:W-:-:S08]  /*28e0*/  UMOV UR13, 0x3 ;  /* 0x00000003000d7882 */ /* 0x000fd00000000000 */
[----:B------:R1:W-:Y:S01]  /*28f0*/  UTCBAR.2CTA.MULTICAST [UR17], URZ, UR13 ;  /* 0x000000ff110073e9 */ /* 0x0003e2000820080d */
[----:B------:R-:W-:Y:S02]  /*2900*/  NOP ;  /* 0x0000000000007918 */ /* 0x000fe40000000000 */
.L_x_45:
[----:B------:R2:W-:Y:S01]  /*2910*/  @!P0 SYNCS.PHASECHK.TRANS64.TRYWAIT PT, [UR16+0x80], R0 ;  /* 0x00008000ff0085a7 */ /* 0x0005e200080e1110 */
[----:B------:R-:W3:Y:S02]  /*2920*/  SYNCS.PHASECHK.TRANS64.TRYWAIT P0, [R2+URZ+0x90], R3 ;  /* 0x00009003020075a7 */ /* 0x000ee400080011ff */
[----:B--23--:R-:W-:Y:S05]  /*2930*/  @!P0 BRA `(.L_x_46) ;  /* 0x00000030005c8947 */ /* 0x00cfea0003800000 */
.L_x_104:
[C---:B------:R-:W-:Y:S01]  /*2940*/  LEA R0, R5.reuse, UR12, 0x4 ;  /* 0x0000000c05007c11 */ /* 0x040fe2000f8e20ff */
[----:B------:R-:W-:Y:S02]  /*2950*/  VIADD R5, R5, 0x1 ;  /* 0x0000000105057836 */ /* 0x000fe40000000000 */
[----:B------:R-:W-:-:S03]  /*2960*/  IMAD.MOV.U32 R3, RZ, RZ, 0x1 ;  /* 0x00000001ff037424 */ /* 0x000fc600078e00ff */
[----:B------:R-:W3:Y:S01]  /*2970*/  LDS R0, [R0+0x32c1c] ;  /* 0x032c1c0000007984 */ /* 0x000ee20000000800 */
[C---:B------:R-:W-:Y:S01]  /*2980*/  ISETP.NE.AND P1, PT, R5.reuse, 0x2, PT ;  /* 0x000000020500780c */ /* 0x040fe20003f25270 */
[----:B------:R5:W-:Y:S06]  /*2990*/  MEMBAR.ALL.CTA ;  /* 0x0000000000007992 */ /* 0x000bec0000008000 */
[----:B-----5:R-:W5:Y:S01]  /*29a0*/  FENCE.VIEW.ASYNC.S ;  /* 0x00000000000073c6 */ /* 0x020f620000000000 */
[----:B------:R-:W-:Y:S01]  /*29b0*/  SEL R5, R5, RZ, P1 ;  /* 0x000000ff05057207 */ /* 0x000fe20000800000 */
[----:B-----5:R5:W-:Y:S01]  /*29c0*/  SYNCS.ARRIVE.TRANS64.ART0 RZ, [R2+URZ+0xa0], R3 ;  /* 0x0000a00302ff79a7 */ /* 0x020be200085000ff */
[----:B---3--:R-:W-:-:S02]  /*29d0*/  ISETP.NE.AND P0, PT, R0, 0x1, PT ;  /* 0x000000010000780c */ /* 0x008fc40003f05270 */
[----:B-----5:R-:W-:-:S04]  /*29e0*/  SEL R3, RZ, 0x1, P1 ;  /* 0x00000001ff037807 */ /* 0x020fc80000800000 */
[----:B------:R-:W-:-:S07]  /*29f0*/  LOP3.LUT R4, R4, R3, RZ, 0x3c, !PT ;  /* 0x0000000304047212 */ /* 0x000fce00078e3cff */
[----:B------:R-:W-:Y:S05]  /*2a00*/  @!P0 BRA `(.L_x_47) ;  /* 0xfffffff800448947 */ /* 0x000fea000383ffff */
[----:B------:R-:W-:-:S06]  /*2a10*/  UIADD3 UR33, UPT, UPT, UR33, 0x1, URZ ;  /* 0x0000000121217890 */ /* 0x000fcc000fffe0ff */
[----:B------:R-:W-:Y:S02]  /*2a20*/  MOV R0, UR33 ;  /* 0x0000002100007c02 */ /* 0x000fe40008000f00 */
.L_x_38:
[----:B------:R-:W-:-:S09]  /*2a30*/  UISETP.NE.AND UP0, UPT, UR15, URZ, UPT ;  /* 0x000000ff0f00728c */ /* 0x000fd2000bf05270 */
[----:B------:R-:W-:Y:S05]  /*2a40*/  BRA.U UP0, `(.L_x_48) ;  /* 0x0000000100787547 */ /* 0x000fea000b800000 */
[----:B------:R-:W-:-:S04]  /*2a50*/  ISETP.NE.AND P0, PT, R0, 0x2, PT ;  /* 0x000000020000780c */ /* 0x000fc80003f05270 */
[----:B--2---:R-:W-:Y:S02]  /*2a60*/  SEL R2, RZ, 0x1, P0 ;  /* 0x00000001ff027807 */ /* 0x004fe40000000000 */
[----:B------:R-:W-:Y:S02]  /*2a70*/  SEL R0, R0, RZ, P0 ;  /* 0x000000ff00007207 */ /* 0x000fe40000000000 */
[----:B------:R-:W-:Y:S02]  /*2a80*/  LOP3.LUT R2, R2, UR34, RZ, 0x3c, !PT ;  /* 0x0000002202027c12 */ /* 0x000fe4000f8e3cff */
[----:B------:R-:W-:-:S03]  /*2a90*/  LEA R0, R0, UR12, 0x3 ;  /* 0x0000000c00007c11 */ /* 0x000fc6000f8e18ff */
[----:B------:R-:W-:-:S04]  /*2aa0*/  IMAD.U32 R2, R2, -0x80000000, RZ ;  /* 0x8000000002027824 */ /* 0x000fc800078e00ff */
[----:B------:R-:W-:-:S04]  /*2ab0*/  IMAD.MOV.U32 R3, RZ, RZ, R2 ;  /* 0x000000ffff037224 */ /* 0x000fc800078e0002 */
[----:B------:R2:W3:Y:S03]  /*2ac0*/  SYNCS.PHASECHK.TRANS64.TRYWAIT P0, [R0+URZ+0x80], R3 ;  /* 0x00008003000075a7 */ /* 0x0004e600080011ff */
[----:B---3--:R-:W-:Y:S05]  /*2ad0*/  @!P0 NANOSLEEP.SYNCS 0x989680 ;  /* 0x009896800000895d */ /* 0x008fea0003900000 */
[----:B------:R-:W3:Y:S02]  /*2ae0*/  @!P0 SYNCS.PHASECHK.TRANS64 P0, [R0+URZ+0x80], R3 ;  /* 0x00008003000085a7 */ /* 0x000ee400080010ff */
[----:B---3--:R-:W-:Y:S05]  /*2af0*/  @P0 BRA `(.L_x_48) ;  /* 0x00000000004c0947 */ /* 0x008fea0003800000 */
.L_x_49:
[----:B---3--:R3:W1:Y:S02]  /*2b00*/  SYNCS.PHASECHK.TRANS64.TRYWAIT P0, [R0+URZ+0x80], R3 ;  /* 0x00008003000075a7 */ /* 0x00866400080011ff */
[----:B-1----:R-:W-:Y:S05]  /*2b10*/  @!P0 NANOSLEEP.SYNCS 0x989680 ;  /* 0x009896800000895d */ /* 0x002fea0003900000 */
[----:B------:R-:W1:Y:S02]  /*2b20*/  @!P0 SYNCS.PHASECHK.TRANS64 P0, [R0+URZ+0x80], R3 ;  /* 0x00008003000085a7 */ /* 0x000e6400080010ff */
[----:B-1----:R-:W-:Y:S05]  /*2b30*/  @!P0 BRA `(.L_x_49) ;  /* 0xfffffffc00f08947 */ /* 0x002fea000383ffff */
[----:B------:R-:W-:Y:S05]  /*2b40*/  BRA `(.L_x_48) ;  /* 0x0000000000387947 */ /* 0x000fea0003800000 */
.L_x_36:
[----:B------:R-:W-:-:S13]  /*2b50*/  ISETP.NE.AND P0, PT, R124, RZ, PT ;  /* 0x000000ff7c00720c */ /* 0x000fda0003f05270 */
[----:B------:R-:W-:Y:S05]  /*2b60*/  @P0 BRA `(.L_x_50) ;  /* 0x00000000002c0947 */ /* 0x000fea0003800000 */
[----:B------:R-:W4:Y:S01]  /*2b70*/  S2UR UR5, SR_CgaCtaId ;  /* 0x00000000000579c3 */ /* 0x000f220000008800 */
[----:B-1----:R-:W-:Y:S01]  /*2b80*/  UMOV UR6, 0x400 ;  /* 0x0000040000067882 */ /* 0x002fe20000000000 */
[----:B------:R-:W-:Y:S01]  /*2b90*/  UMOV UR4, 0x20 ;  /* 0x0000002000047882 */ /* 0x000fe20000000000 */
[----:B------:R-:W-:Y:S01]  /*2ba0*/  ELECT P0, URZ, PT ;  /* 0x0000000000ff782f */ /* 0x000fe20003800000 */
[----:B----4-:R-:W-:Y:S02]  /*2bb0*/  ULEA UR5, UR5, UR6, 0x18 ;  /* 0x0000000605057291 */ /* 0x010fe4000f8ec0ff */
[----:B------:R-:W-:-:S04]  /*2bc0*/  UIADD3 UR6, UPT, UPT, -UR4, 0x100000, URZ ;  /* 0x0010000004067890 */ /* 0x000fc8000fffe1ff */
[----:B------:R-:W-:Y:S02]  /*2bd0*/  USHF.L.U32 UR7, UR6, 0xb, URZ ;  /* 0x0000000b06077899 */ /* 0x000fe400080006ff */
[----:B------:R-:W-:Y:S01]  /*2be0*/  USHF.L.U32 UR6, UR6, 0x1, URZ ;  /* 0x0000000106067899 */ /* 0x000fe200080006ff */
[----:B------:R-:W1:Y:S11]  /*2bf0*/  FENCE.VIEW.ASYNC.S ;  /* 0x00000000000073c6 */ /* 0x000e760000000000 */
[----:B-1----:R4:W1:Y:S02]  /*2c00*/  SYNCS.EXCH.64 URZ, [UR5+0xb0], UR6 ;  /* 0x0000b00605ff75b2 */ /* 0x0028640008000100 */
[----:B----4-:R-:W-:Y:S01]  /*2c10*/  NOP ;  /* 0x0000000000007918 */ /* 0x010fe20000000000 */
.L_x_50:
[----:B------:R-:W-:Y:S01]  /*2c20*/  NOP ;  /* 0x0000000000007918 */ /* 0x000fe20000000000 */
.L_x_48:
[C---:B------:R-:W-:Y:S02]  /*2c30*/  ISETP.NE.AND P0, PT, R124.reuse, RZ, PT ;  /* 0x000000ff7c00720c */ /* 0x040fe40003f05270 */
[----:B------:R-:W-:-:S11]  /*2c40*/  ISETP.GT.AND P1, PT, R124, 0x3, PT ;  /* 0x000000037c00780c */ /* 0x000fd60003f24270 */
[----:B------:R-:W-:Y:S05]  /*2c50*/  @P0 BRA `(.L_x_51) ;  /* 0x00000000002c0947 */ /* 0x000fea0003800000 */
[----:B------:R-:W5:Y:S01]  /*2c60*/  S2UR UR5, SR_CgaCtaId ;  /* 0x00000000000579c3 */ /* 0x000f620000008800 */
[----:B-1----:R-:W-:Y:S01]  /*2c70*/  UMOV UR6, 0x400 ;  /* 0x0000040000067882 */ /* 0x002fe20000000000 */
[----:B------:R-:W-:Y:S01]  /*2c80*/  UMOV UR4, 0x20 ;  /* 0x0000002000047882 */ /* 0x000fe20000000000 */
[----:B------:R-:W-:Y:S01]  /*2c90*/  ELECT P2, URZ, PT ;  /* 0x0000000000ff782f */ /* 0x000fe20003840000 */
[----:B-----5:R-:W-:Y:S02]  /*2ca0*/  ULEA UR5, UR5, UR6, 0x18 ;  /* 0x0000000605057291 */ /* 0x020fe4000f8ec0ff */
[----:B------:R-:W-:-:S04]  /*2cb0*/  UIADD3 UR6, UPT, UPT, -UR4, 0x100000, URZ ;  /* 0x0010000004067890 */ /* 0x000fc8000fffe1ff */
[----:B------:R-:W-:Y:S02]  /*2cc0*/  USHF.L.U32 UR7, UR6, 0xb, URZ ;  /* 0x0000000b06077899 */ /* 0x000fe400080006ff */
[----:B------:R-:W-:Y:S01]  /*2cd0*/  USHF.L.U32 UR6, UR6, 0x1, URZ ;  /* 0x0000000106067899 */ /* 0x000fe200080006ff */
[----:B------:R-:W1:Y:S11]  /*2ce0*/  FENCE.VIEW.ASYNC.S ;  /* 0x00000000000073c6 */ /* 0x000e760000000000 */
[----:B-1----:R1:W3:Y:S01]  /*2cf0*/  SYNCS.EXCH.64 URZ, [UR5+0xb0], UR6 ;  /* 0x0000b00605ff75b2 */ /* 0x0022e20008000100 */
[----:B------:R-:W-:Y:S01]  /*2d00*/  NOP ;  /* 0x0000000000007918 */ /* 0x000fe20000000000 */
.L_x_51:
[----:B------:R-:W-:Y:S01]  /*2d10*/  NOP ;  /* 0x0000000000007918 */ /* 0x000fe20000000000 */
[----:B------:R-:W-:Y:S01]  /*2d20*/  @P1 NOP ;  /* 0x0000000000001918 */ /* 0x000fe20000000000 */
[----:B------:R-:W-:Y:S05]  /*2d30*/  @P1 BRA `(.L_x_52) ;  /* 0x0000002800441947 */ /* 0x000fea0003800000 */
[----:B------:R-:W-:Y:S05]  /*2d40*/  @P0 BRA `(.L_x_53) ;  /* 0x00000000002c0947 */ /* 0x000fea0003800000 */
[----:B-1----:R-:W1:Y:S01]  /*2d50*/  S2UR UR5, SR_CgaCtaId ;  /* 0x00000000000579c3 */ /* 0x002e620000008800 */
[----:B------:R-:W-:Y:S01]  /*2d60*/  UMOV UR6, 0x400 ;  /* 0x0000040000067882 */ /* 0x000fe20000000000 */
[----:B------:R-:W-:Y:S01]  /*2d70*/  UMOV UR4, 0x20 ;  /* 0x0000002000047882 */ /* 0x000fe20000000000 */
[----:B------:R-:W-:Y:S01]  /*2d80*/  ELECT P1, URZ, PT ;  /* 0x0000000000ff782f */ /* 0x000fe20003820000 */
[----:B-1----:R-:W-:Y:S02]  /*2d90*/  ULEA UR5, UR5, UR6, 0x18 ;  /* 0x0000000605057291 */ /* 0x002fe4000f8ec0ff */
[----:B------:R-:W-:-:S04]  /*2da0*/  UIADD3 UR6, UPT, UPT, -UR4, 0x100000, URZ ;  /* 0x0010000004067890 */ /* 0x000fc8000fffe1ff */
[----:B------:R-:W-:Y:S02]  /*2db0*/  USHF.L.U32 UR7, UR6, 0xb, URZ ;  /* 0x0000000b06077899 */ /* 0x000fe400080006ff */
[----:B------:R-:W-:Y:S01]  /*2dc0*/  USHF.L.U32 UR6, UR6, 0x1, URZ ;  /* 0x0000000106067899 */ /* 0x000fe200080006ff */
[----:B------:R-:W1:Y:S11]  /*2dd0*/  FENCE.VIEW.ASYNC.S ;  /* 0x00000000000073c6 */ /* 0x000e760000000000 */
[----:B-1----:R1:W4:Y:S01]  /*2de0*/  SYNCS.EXCH.64 URZ, [UR5+0xb0], UR6 ;  /* 0x0000b00605ff75b2 */ /* 0x0023220008000100 */
[----:B------:R-:W-:Y:S01]  /*2df0*/  NOP ;  /* 0x0000000000007918 */ /* 0x000fe20000000000 */
.L_x_53:
[----:B------:R-:W-:Y:S01]  /*2e00*/  NOP ;  /* 0x0000000000007918 */ /* 0x000fe20000000000 */
[----:B------:R-:W-:Y:S05]  /*2e10*/  @P0 BRA `(.L_x_54) ;  /* 0x00000004008c0947 */ /* 0x000fea0003800000 */
[----:B------:R-:W5:Y:S01]  /*2e20*/  S2R R5, SR_CgaCtaId ;  /* 0x0000000000057919 */ /* 0x000f620000008800 */
[----:B-1-34-:R-:W-:Y:S01]  /*2e30*/  NOP ;  /* 0x0000000000007918 */ /* 0x01afe20000000000 */
[----:B--2---:R-:W-:Y:S02]  /*2e40*/  MOV R0, 0x40 ;  /* 0x0000004000007802 */ /* 0x004fe40000000f00 */
[----:B------:R-:W-:Y:S02]  /*2e50*/  MOV R4, 0x400 ;  /* 0x0000040000047802 */ /* 0x000fe40000000f00 */
[C---:B-----5:R-:W-:Y:S02]  /*2e60*/  LEA R0, R5.reuse, R0, 0x18 ;  /* 0x0000000005007211 */ /* 0x060fe400078ec0ff */
[----:B------:R-:W-:-:S04]  /*2e70*/  LEA R4, R5, R4, 0x18 ;  /* 0x0000000405047211 */ /* 0x000fc800078ec0ff */
[----:B------:R-:W1:Y:S02]  /*2e80*/  LDS.U8 R0, [R0] ;  /* 0x0000000000007984 */ /* 0x000e640000000000 */
[----:B-1----:R-:W-:-:S13]  /*2e90*/  ISETP.NE.AND P0, PT, R0, RZ, PT ;  /* 0x000000ff0000720c */ /* 0x002fda0003f05270 */
[----:B------:R-:W-:Y:S05]  /*2ea0*/  @P0 BRA `(.L_x_55) ;  /* 0x0000000400500947 */ /* 0x000fea0003800000 */
[C---:B------:R-:W-:Y:S02]  /*2eb0*/  LOP3.LUT R0, R5.reuse, 0x1, RZ, 0xc0, !PT ;  /* 0x0000000105007812 */ /* 0x040fe400078ec0ff */
[----:B------:R-:W-:Y:S02]  /*2ec0*/  LOP3.LUT R10, R5, 0x1, RZ, 0x3c, !PT ;  /* 0x00000001050a7812 */ /* 0x000fe400078e3cff */
[----:B------:R-:W-:-:S13]  /*2ed0*/  ISETP.NE.U32.AND P1, PT, R0, 0x1, PT ;  /* 0x000000010000780c */ /* 0x000fda0003f25070 */
[----:B------:R-:W-:Y:S05]  /*2ee0*/  @!P1 BRA `(.L_x_56) ;  /* 0x0000000000c49947 */ /* 0x000fea0003800000 */
[----:B------:R-:W-:Y:S01]  /*2ef0*/  ELECT P0, URZ, PT ;  /* 0x0000000000ff782f */ /* 0x000fe20003800000 */
[----:B------:R-:W-:-:S12]  /*2f00*/  BSSY B0, `(.L_x_56) ;  /* 0x000002f000007945 */ /* 0x000fd80003800000 */
[----:B------:R-:W-:Y:S05]  /*2f10*/  @!P0 BRA `(.L_x_57) ;  /* 0x0000000000b48947 */ /* 0x000fea0003800000 */
[----:B------:R-:W-:-:S05]  /*2f20*/  UMOV UR4, 0x10 ;  /* 0x0000001000047882 */ /* 0x000fca0000000000 */
[----:B------:R-:W-:Y:S04]  /*2f30*/  DEPBAR.LE SB1, 0x36 ;  /* 0x00009d800000791a */ /* 0x000fe80000000000 */
[----:B------:R-:W1:Y:S02]  /*2f40*/  UTCATOMSWS.2CTA.FIND_AND_SET.ALIGN UP0, UR4, UR4 ;  /* 0x00000004000475e3 */ /* 0x000e640008200800 */
[----:B-1----:R-:W-:Y:S01]  /*2f50*/  PLOP3.LUT P0, PT, PT, PT, UP0, 0x80, 0x8 ;  /* 0x000000000008781c */ /* 0x002fe20003f0f008 */
[----:B------:R-:W-:-:S03]  /*2f60*/  IMAD.U32 R13, RZ, RZ, UR4 ;  /* 0x00000004ff0d7e24 */ /* 0x000fc6000f8e00ff */
[----:B------:R-:W-:-:S04]  /*2f70*/  SEL R0, RZ, 0xffffffff, !P0 ;  /* 0xffffffffff007807 */ /* 0x000fc80004000000 */
[----:B------:R-:W-:-:S13]  /*2f80*/  ISETP.NE.AND P0, PT, R0, RZ, PT ;  /* 0x000000ff0000720c */ /* 0x000fda0003f05270 */
[----:B------:R-:W-:Y:S05]  /*2f90*/  @P0 BRA `(.L_x_58) ;  /* 0x0000000000240947 */ /* 0x000fea0003800000 */
.L_x_59:
[----:B------:R-:W-:Y:S05]  /*2fa0*/  NANOSLEEP 0x64 ;  /* 0x000000640000795d */ /* 0x000fea0003800000 */
[----:B------:R-:W-:-:S05]  /*2fb0*/  UMOV UR4, 0x10 ;  /* 0x0000001000047882 */ /* 0x000fca0000000000 */
[----:B------:R-:W-:Y:S04]  /*2fc0*/  DEPBAR.LE SB1, 0x36 ;  /* 0x00009d800000791a */ /* 0x000fe80000000000 */
[----:B------:R-:W1:Y:S02]  /*2fd0*/  UTCATOMSWS.2CTA.FIND_AND_SET.ALIGN UP0, UR4, UR4 ;  /* 0x00000004000475e3 */ /* 0x000e640008200800 */
[----:B-1----:R-:W-:Y:S01]  /*2fe0*/  PLOP3.LUT P0, PT, PT, PT, UP0, 0x80, 0x8 ;  /* 0x000000000008781c */ /* 0x002fe20003f0f008 */
[----:B------:R-:W-:-:S03]  /*2ff0*/  IMAD.U32 R13, RZ, RZ, UR4 ;  /* 0x00000004ff0d7e24 */ /* 0x000fc6000f8e00ff */
[----:B------:R-:W-:-:S04]  /*3000*/  SEL R0, RZ, 0xffffffff, !P0 ;  /* 0xffffffffff007807 */ /* 0x000fc80004000000 */
[----:B------:R-:W-:-:S13]  /*3010*/  ISETP.NE.AND P0, PT, R0, RZ, PT ;  /* 0x000000ff0000720c */ /* 0x000fda0003f05270 */
[----:B------:R-:W-:Y:S05]  /*3020*/  @!P0 BRA `(.L_x_59) ;  /* 0xfffffffc00dc8947 */ /* 0x000fea000383ffff */
.L_x_58:
[----:B------:R-:W-:Y:S01]  /*3030*/  MOV R0, 0x60 ;  /* 0x0000006000007802 */ /* 0x000fe20000000f00 */
[----:B------:R-:W-:Y:S02]  /*3040*/  VIADD R7, R4, 0xb8 ;  /* 0x000000b804077836 */ /* 0x000fe40000000000 */
[----:B------:R-:W-:Y:S01]  /*3050*/  IMAD.MOV.U32 R8, RZ, RZ, 0x4 ;  /* 0x00000004ff087424 */ /* 0x000fe200078e00ff */
[----:B------:R-:W-:Y:S02]  /*3060*/  LEA R11, R5, R0, 0x18 ;  /* 0x00000000050b7211 */ /* 0x000fe400078ec0ff */
[----:B------:R-:W-:-:S03]  /*3070*/  MOV R0, 0x58 ;  /* 0x0000005800007802 */ /* 0x000fc60000000f00 */
[----:B------:R-:W1:Y:S01]  /*3080*/  LDS R14, [R11] ;  /* 0x000000000b0e7984 */ /* 0x000e620000000800 */
[----:B------:R-:W-:Y:S01]  /*3090*/  LEA R3, R5, R0, 0x18 ;  /* 0x0000000005037211 */ /* 0x000fe200078ec0ff */
[----:B-1----:R-:W-:-:S04]  /*30a0*/  IMAD.U32 R14, R14, -0x80000000, RZ ;  /* 0x800000000e0e7824 */ /* 0x002fc800078e00ff */
[----:B------:R-:W1:Y:S02]  /*30b0*/  SYNCS.PHASECHK.TRANS64.TRYWAIT P0, [R3+URZ], R14 ;  /* 0x0000000e030075a7 */ /* 0x000e6400080011ff */
[----:B-1----:R-:W-:Y:S05]  /*30c0*/  @P0 BRA `(.L_x_60) ;  /* 0x0000000000080947 */ /* 0x002fea0003800000 */
[----:B------:R-:W1:Y:S02]  /*30d0*/  SYNCS.PHASECHK.TRANS64.TRYWAIT P0, [R3+URZ], R14 ;  /* 0x0000000e030075a7 */ /* 0x000e6400080011ff */
[----:B-1----:R-:W-:Y:S05]  /*30e0*/  @!P0 BRA `(.L_x_61) ;  /* 0x00000028008c8947 */ /* 0x002fea0003800000 */
.L_x_60:
[C---:B-1----:R-:W-:Y:S01]  /*30f0*/  PRMT R3, R10.reuse, 0x654, R3 ;  /* 0x000006540a037816 */ /* 0x042fe20000000003 */
[C---:B------:R-:W-:Y:S01]  /*3100*/  IMAD.SHL.U32 R9, R13.reuse, 0x20, RZ ;  /* 0x000000200d097824 */ /* 0x040fe200078e00ff */
[----:B------:R-:W-:Y:S01]  /*3110*/  PRMT R2, R10, 0x654, R7 ;  /* 0x000006540a027816 */ /* 0x000fe20000000007 */
[----:B------:R-:W-:Y:S01]  /*3120*/  IMAD.MOV.U32 R6, RZ, RZ, 0xffff ;  /* 0x0000ffffff067424 */ /* 0x000fe200078e00ff */
[----:B------:R1:W-:Y:S01]  /*3130*/  SYNCS.ARRIVE.TRANS64.RED RZ, [R3+URZ], R8 ;  /* 0x0000000803ff79a7 */ /* 0x0003e200080004ff */
[----:B------:R-:W-:Y:S01]  /*3140*/  IMAD.MOV.U32 R0, RZ, RZ, 0x1 ;  /* 0x00000001ff007424 */ /* 0x000fe200078e00ff */
[----:B------:R2:W-:Y:S01]  /*3150*/  STS [R4+0xb8], R9 ;  /* 0x0000b80904007388 */ /* 0x0005e20000000800 */
[----:B------:R-:W-:Y:S01]  /*3160*/  VIADD R7, R13, 0x10 ;  /* 0x000000100d077836 */ /* 0x000fe20000000000 */
[----:B------:R-:W-:Y:S02]  /*3170*/  SHF.L.U32 R6, R6, R13, RZ ;  /* 0x0000000d06067219 */ /* 0x000fe400000006ff */
[----:B------:R2:W-:Y:S02]  /*3180*/  STAS [R2.64], R13 ;  /* 0x0000000d02007dbd */ /* 0x0005e4000c0008ff */
[----:B------:R-:W-:-:S04]  /*3190*/  SHF.L.U32 R7, R0, R7, RZ ;  /* 0x0000000700077219 */ /* 0x000fc800000006ff */
[----:B------:R-:W-:Y:S02]  /*31a0*/  LOP3.LUT R6, R7, R6, RZ, 0xfc, !PT ;  /* 0x0000000607067212 */ /* 0x000fe400078efcff */
[----:B-1----:R-:W-:-:S04]  /*31b0*/  MOV R8, 0x50 ;  /* 0x0000005000087802 */ /* 0x002fc80000000f00 */
[----:B------:R-:W-:-:S05]  /*31c0*/  LEA R7, R5, R8, 0x18 ;  /* 0x0000000805077211 */ /* 0x000fca00078ec0ff */
[----:B------:R2:W-:Y:S04]  /*31d0*/  ATOMS.OR RZ, [R7], R6 ;  /* 0x0000000607ff738c */ /* 0x0005e80003000000 */
[----:B------:R2:W-:Y:S02]  /*31e0*/  ATOMS.XOR RZ, [R11], R0 ;  /* 0x000000000bff738c */ /* 0x0005e40003800000 */
.L_x_57:
[----:B------:R-:W-:Y:S05]  /*31f0*/  BSYNC B0 ;  /* 0x0000000000007941 */ /* 0x000fea0003800000 */
.L_x_56:
[----:B------:R-:W-:Y:S05]  /*3200*/  @P1 BRA `(.L_x_62) ;  /* 0x0000000000881947 */ /* 0x000fea0003800000 */
[----:B------:R-:W-:Y:S05]  /*3210*/  WARPSYNC.ALL ;  /* 0x0000000000007948 */ /* 0x000fea0003800000 */
[----:B------:R-:W-:Y:S01]  /*3220*/  NOP ;  /* 0x0000000000007918 */ /* 0x000fe20000000000 */
[----:B------:R-:W-:-:S13]  /*3230*/  ELECT P0, URZ, PT ;  /* 0x0000000000ff782f */ /* 0x000fda0003800000 */
[----:B------:R-:W-:Y:S05]  /*3240*/  @!P0 BRA `(.L_x_62) ;  /* 0x0000000000788947 */ /* 0x000fea0003800000 */
[----:B--2---:R-:W-:Y:S02]  /*3250*/  MOV R0, 0x60 ;  /* 0x0000006000007802 */ /* 0x004fe40000000f00 */
[----:B------:R-:W-:Y:S02]  /*3260*/  MOV R2, 0x58 ;  /* 0x0000005800027802 */ /* 0x000fe40000000f00 */
[C---:B------:R-:W-:Y:S02]  /*3270*/  LEA R7, R5.reuse, R0, 0x18 ;  /* 0x0000000005077211 */ /* 0x040fe400078ec0ff */
[----:B------:R-:W-:-:S03]  /*3280*/  LEA R3, R5, R2, 0x18 ;  /* 0x0000000205037211 */ /* 0x000fc600078ec0ff */
[----:B------:R-:W1:Y:S02]  /*3290*/  LDS R0, [R7] ;  /* 0x0000000007007984 */ /* 0x000e640000000800 */
[----:B-1----:R-:W-:-:S04]  /*32a0*/  IMAD.U32 R8, R0, -0x80000000, RZ ;  /* 0x8000000000087824 */ /* 0x002fc800078e00ff */
[----:B------:R-:W1:Y:S02]  /*32b0*/  SYNCS.PHASECHK.TRANS64.TRYWAIT P0, [R3+URZ], R8 ;  /* 0x00000008030075a7 */ /* 0x000e6400080011ff */
[----:B-1----:R-:W-:Y:S05]  /*32c0*/  @P0 BRA `(.L_x_63) ;  /* 0x0000000000080947 */ /* 0x002fea0003800000 */
[----:B------:R-:W1:Y:S02]  /*32d0*/  SYNCS.PHASECHK.TRANS64.TRYWAIT P0, [R3+URZ], R8 ;  /* 0x00000008030075a7 */ /* 0x000e6400080011ff */
[----:B-1----:R-:W-:Y:S05]  /*32e0*/  @!P0 BRA `(.L_x_64) ;  /* 0x0000002800248947 */ /* 0x002fea0003800000 */
.L_x_63:
[----:B------:R-:W2:Y:S01]  /*32f0*/  LDS R13, [R4+0xb8] ;  /* 0x0000b800040d7984 */ /* 0x000ea20000000800 */
[----:B------:R-:W-:Y:S01]  /*3300*/  IMAD.MOV.U32 R2, RZ, RZ, 0xffff ;  /* 0x0000ffffff027424 */ /* 0x000fe200078e00ff */
[----:B-1----:R-:W-:Y:S01]  /*3310*/  PRMT R3, R10, 0x654, R3 ;  /* 0x000006540a037816 */ /* 0x002fe20000000003 */
[----:B------:R-:W-:Y:S02]  /*3320*/  IMAD.MOV.U32 R0, RZ, RZ, 0x1 ;  /* 0x00000001ff007424 */ /* 0x000fe400078e00ff */
[C---:B--2---:R-:W-:Y:S01]  /*3330*/  IMAD.SHL.U32 R11, R13.reuse, 0x20, RZ ;  /* 0x000000200d0b7824 */ /* 0x044fe200078e00ff */
[----:B------:R-:W-:Y:S01]  /*3340*/  SHF.L.U32 R2, R2, R13, RZ ;  /* 0x0000000d02027219 */ /* 0x000fe200000006ff */
[----:B------:R-:W-:-:S03]  /*3350*/  VIADD R9, R13, 0x10 ;  /* 0x000000100d097836 */ /* 0x000fc60000000000 */
[----:B------:R1:W-:Y:S01]  /*3360*/  STS [R4+0xb8], R11 ;  /* 0x0000b80b04007388 */ /* 0x0003e20000000800 */
[----:B------:R-:W-:Y:S02]  /*3370*/  MOV R6, 0x50 ;  /* 0x0000005000067802 */ /* 0x000fe40000000f00 */
[----:B------:R-:W-:Y:S02]  /*3380*/  SHF.L.U32 R9, R0, R9, RZ ;  /* 0x0000000900097219 */ /* 0x000fe400000006ff */
[----:B------:R-:W-:Y:S02]  /*3390*/  LEA R5, R5, R6, 0x18 ;  /* 0x0000000605057211 */ /* 0x000fe400078ec0ff */
[----:B------:R-:W-:-:S05]  /*33a0*/  LOP3.LUT R2, R9, R2, RZ, 0xfc, !PT ;  /* 0x0000000209027212 */ /* 0x000fca00078efcff */
[----:B------:R1:W-:Y:S01]  /*33b0*/  ATOMS.OR RZ, [R5], R2 ;  /* 0x0000000205ff738c */ /* 0x0003e20003000000 */
[----:B------:R1:W-:Y:S03]  /*33c0*/  SYNCS.ARRIVE.TRANS64.RED.A1T0 RZ, [R3+URZ], RZ ;  /* 0x000000ff03ff79a7 */ /* 0x0003e600081004ff */
[----:B------:R1:W-:Y:S01]  /*33d0*/  ATOMS.XOR RZ, [R7], R0 ;  /* 0x0000000007ff738c */ /* 0x0003e20003800000 */
[----:B------:R-:W-:Y:S05]  /*33e0*/  BRA `(.L_x_62) ;  /* 0x0000000000107947 */ /* 0x000fea0003800000 */
.L_x_55:
[----:B------:R-:W-:Y:S02]  /*33f0*/  MOV R3, 0xffffffff ;  /* 0xffffffff00037802 */ /* 0x000fe40000000f00 */
[----:B------:R-:W-:-:S03]  /*3400*/  MOV R2, 0x3430 ;  /* 0x0000343000027802 */ /* 0x000fc60000000f00 */
[----:B------:R1:W-:Y:S04]  /*3410*/  STS [R4+0xb8], R3 ;  /* 0x0000b80304007388 */ /* 0x0003e80000000800 */
[----:B-1----:R-:W-:Y:S05]  /*3420*/  CALL.REL.NOINC `($__internal_1_$__cuda_sm10x_tcgen05_guardrail_trap_phase_invalid_during_alloc) ;  /* 0x0000002800507944 */ /* 0x002fea0003c00000 */
.L_x_62:
[----:B------:R-:W-:Y:S05]  /*3430*/  WARPSYNC.ALL ;  /* 0x0000000000007948 */ /* 0x000fea0003800000 */
[----:B------:R-:W-:Y:S01]  /*3440*/  NOP ;  /* 0x0000000000007918 */ /* 0x000fe20000000000 */
.L_x_54:
[----:B------:R-:W5:Y:S08]  /*3450*/  S2UR UR4, SR_CgaCtaId ;  /* 0x00000000000479c3 */ /* 0x000f700000008800 */
[----:B-1-34-:R-:W-:Y:S01]  /*3460*/  BAR.SYNC.DEFER_BLOCKING 0x3, 0xa0 ;  /* 0x00c2800000007b1d */ /* 0x01afe20000010000 */
[----:B------:R-:W-:Y:S01]  /*3470*/  MOV R87, 0x400 ;  /* 0x0000040000577802 */ /* 0x000fe20000000f00 */
[----:B-----5:R-:W-:-:S05]  /*3480*/  IMAD.U32 R86, RZ, RZ, UR4 ;  /* 0x00000004ff567e24 */ /* 0x020fca000f8e00ff */
[----:B------:R-:W-:-:S05]  /*3490*/  LEA R87, R86, R87, 0x18 ;  /* 0x0000005756577211 */ /* 0x000fca00078ec0ff */
[----:B------:R1:W3:Y:S01]  /*34a0*/  LDS R123, [R87+0xb8] ;  /* 0x0000b800577b7984 */ /* 0x0002e20000000800 */
[----:B------:R-:W4:Y:S02]  /*34b0*/  SYNCS.PHASECHK.TRANS64.TRYWAIT P0, [R87+URZ+0x90], RZ ;  /* 0x000090ff570075a7 */ /* 0x000f2400080011ff */
[----:B-1-34-:R-:W-:Y:S05]  /*34c0*/  @!P0 BRA `(.L_x_65) ;  /* 0x0000002400c48947 */ /* 0x01afea0003800000 */
.L_x_107:
[----:B------:R-:W3:Y:S01]  /*34d0*/  LDS.128 R88, [R87+0x32c10] ;  /* 0x032c100057587984 */ /* 0x000ee20000000c00 */
[----:B--2---:R-:W-:Y:S01]  /*34e0*/  HFMA2 R0, -RZ, RZ, 0, 5.9604644775390625e-08 ;  /* 0x00000001ff007431 */ /* 0x004fe200000001ff */
[----:B------:R2:W-:Y:S06]  /*34f0*/  MEMBAR.ALL.CTA ;  /* 0x0000000000007992 */ /* 0x0005ec0000008000 */
[----:B--2---:R-:W2:Y:S02]  /*3500*/  FENCE.VIEW.ASYNC.S ;  /* 0x00000000000073c6 */ /* 0x004ea40000000000 */
[----:B--2---:R2:W-:Y:S01]  /*3510*/  SYNCS.ARRIVE.TRANS64.ART0 RZ, [R87+URZ+0xa0], R0 ;  /* 0x0000a00057ff79a7 */ /* 0x0045e200085000ff */
[----:B---3--:R-:W-:-:S13]  /*3520*/  ISETP.NE.AND P0, PT, R91, 0x1, PT ;  /* 0x000000015b00780c */ /* 0x008fda0003f05270 */
[----:B--2---:R-:W-:Y:S05]  /*3530*/  @P0 BRA `(.L_x_66) ;  /* 0x0000001c000c0947 */ /* 0x004fea0003800000 */
[C---:B------:R-:W-:Y:S01]  /*3540*/  IMAD.SHL.U32 R5, R106.reuse, 0x20, RZ ;  /* 0x000000206a057824 */ /* 0x040fe200078e00ff */
[----:B------:R-:W-:Y:S01]  /*3550*/  SHF.R.U32.HI R2, RZ, 0x5, R106 ;  /* 0x00000005ff027819 */ /* 0x000fe2000001166a */
[----:B------:R-:W-:Y:S01]  /*3560*/  IMAD.SHL.U32 R3, R106, 0x80, RZ ;  /* 0x000000806a037824 */ /* 0x000fe200078e00ff */
[C---:B------:R-:W-:Y:S01]  /*3570*/  ISETP.NE.AND P0, PT, R86.reuse, UR22, PT ;  /* 0x0000001656007c0c */ /* 0x040fe2000bf05270 */
[----:B------:R-:W2:Y:S01]  /*3580*/  S2R R105, SR_LANEID ;  /* 0x0000000000697919 */ /* 0x000ea20000000000 */
[----:B------:R-:W-:Y:S01]  /*3590*/  LOP3.LUT R5, R5, 0x3e0, RZ, 0xc0, !PT ;  /* 0x000003e005057812 */ /* 0x000fe200078ec0ff */
[----:B------:R-:W3:Y:S01]  /*35a0*/  S2UR UR7, SR_CgaCtaId ;  /* 0x00000000000779c3 */ /* 0x000ee20000008800 */
[----:B------:R-:W-:Y:S01]  /*35b0*/  LOP3.LUT R3, R3, 0xf80, RZ, 0xc0, !PT ;  /* 0x00000f8003037812 */ /* 0x000fe200078ec0ff */
[----:B------:R-:W-:Y:S01]  /*35c0*/  USHF.R.U32.HI UR5, URZ, 0x1, UR14 ;  /* 0x00000001ff057899 */ /* 0x000fe2000801160e */
[----:B------:R-:W-:Y:S01]  /*35d0*/  ISETP.LT.AND P0, PT, R86, RZ, P0 ;  /* 0x000000ff5600720c */ /* 0x000fe20000701270 */
[C---:B------:R-:W-:Y:S01]  /*35e0*/  IMAD R6, R2.reuse, 0x400, R5 ;  /* 0x0000040002067824 */ /* 0x040fe200078e0205 */
[----:B------:R-:W-:Y:S01]  /*35f0*/  CS2R R108, SRZ ;  /* 0x00000000006c7805 */ /* 0x000fe2000001ff00 */
[----:B------:R-:W-:Y:S01]  /*3600*/  IMAD R4, R2, 0x1000, R3 ;  /* 0x0000100002047824 */ /* 0x000fe200078e0203 */
[----:B------:R-:W-:Y:S01]  /*3610*/  UIADD3 UR4, UPT, UPT, UR5, -0x1, URZ ;  /* 0xffffffff05047890 */ /* 0x000fe2000fffe0ff */
[C---:B------:R-:W-:Y:S01]  /*3620*/  IMAD.IADD R5, R87.reuse, 0x1, R6 ;  /* 0x0000000157057824 */ /* 0x040fe200078e0206 */
[----:B------:R-:W4:Y:S01]  /*3630*/  LDCU.64 UR8, c[0x0][0x348] ;  /* 0x00006900ff0877ac */ /* 0x000f220008000a00 */
[----:B------:R-:W-:-:S02]  /*3640*/  IMAD.IADD R3, R87, 0x1, R4 ;  /* 0x0000000157037824 */ /* 0x000fc400078e0204 */
[C---:B------:R-:W-:Y:S02]  /*3650*/  VIADD R6, R5.reuse, 0x4410 ;  /* 0x0000441005067836 */ /* 0x040fe40000000000 */
[----:B------:R-:W-:Y:S02]  /*3660*/  VIADD R5, R5, 0x4400 ;  /* 0x0000440005057836 */ /* 0x000fe40000000000 */
[C---:B------:R-:W-:Y:S01]  /*3670*/  VIADD R4, R3.reuse, 0x430 ;  /* 0x0000043003047836 */ /* 0x040fe20000000000 */
[----:B------:R-:W-:Y:S01]  /*3680*/  SHF.R.U32.HI R121, RZ, 0x3, R6 ;  /* 0x00000003ff797819 */ /* 0x000fe20000011606 */
[----:B------:R-:W-:Y:S01]  /*3690*/  VIADD R7, R3, 0x420 ;  /* 0x0000042003077836 */ /* 0x000fe20000000000 */
[----:B------:R-:W-:Y:S01]  /*36a0*/  SHF.R.U32.HI R120, RZ, 0x3, R5 ;  /* 0x00000003ff787819 */ /* 0x000fe20000011605 */
[----:B------:R-:W-:Y:S01]  /*36b0*/  IMAD.U32 R104, RZ, RZ, UR4 ;  /* 0x00000004ff687e24 */ /* 0x000fe2000f8e00ff */
[----:B------:R-:W-:Y:S01]  /*36c0*/  SHF.R.U32.HI R119, RZ, 0x3, R4 ;  /* 0x00000003ff777819 */ /* 0x000fe20000011604 */
[----:B------:R-:W-:Y:S01]  /*36d0*/  @!P0 IMAD R104, RZ, RZ, UR5 ;  /* 0x00000005ff688e24 */ /* 0x000fe2000f8e02ff */
[----:B------:R-:W-:Y:S01]  /*36e0*/  LOP3.LUT R120, R5, 0x10, R120, 0x78, !PT ;  /* 0x0000001005787812 */ /* 0x000fe200078e7878 */
[C---:B------:R-:W-:Y:S01]  /*36f0*/  VIADD R5, R3.reuse, 0x400 ;  /* 0x0000040003057836 */ /* 0x040fe20000000000 */
[----:B------:R-:W-:Y:S01]  /*3700*/  LOP3.LUT R119, R4, 0x70, R119, 0x78, !PT ;  /* 0x0000007004777812 */ /* 0x000fe200078e7877 */
[C---:B------:R-:W-:Y:S01]  /*3710*/  VIADD R4, R3.reuse, 0x470 ;  /* 0x0000047003047836 */ /* 0x040fe20000000000 */
[----:B------:R-:W-:Y:S01]  /*3720*/  LOP3.LUT R121, R6, 0x10, R121, 0x78, !PT ;  /* 0x0000001006797812 */ /* 0x000fe200078e7879 */
[----:B------:R-:W-:Y:S01]  /*3730*/  VIADD R6, R3, 0x410 ;  /* 0x0000041003067836 */ /* 0x000fe20000000000 */
[----:B------:R-:W-:Y:S01]  /*3740*/  SHF.R.U32.HI R116, RZ, 0x3, R5 ;  /* 0x00000003ff747819 */ /* 0x000fe20000011605 */
[----:B------:R-:W-:Y:S01]  /*3750*/  IMAD R122, R124, 0x4, R87 ;  /* 0x000000047c7a7824 */ /* 0x000fe200078e0257 */
[----:B------:R-:W-:Y:S01]  /*3760*/  SHF.R.U32.HI R115, RZ, 0x3, R4 ;  /* 0x00000003ff737819 */ /* 0x000fe20000011604 */
[----:B------:R-:W-:Y:S01]  /*3770*/  IMAD.MOV.U32 R110, RZ, RZ, 0x1 ;  /* 0x00000001ff6e7424 */ /* 0x000fe200078e00ff */
[----:B------:R-:W-:Y:S01]  /*3780*/  LOP3.LUT R116, R5, 0x70, R116, 0x78, !PT ;  /* 0x0000007005747812 */ /* 0x000fe200078e7874 */
[C---:B------:R-:W-:Y:S01]  /*3790*/  VIADD R5, R3.reuse, 0x460 ;  /* 0x0000046003057836 */ /* 0x040fe20000000000 */
[----:B------:R-:W-:Y:S01]  /*37a0*/  LOP3.LUT R115, R4, 0x70, R115, 0x78, !PT ;  /* 0x0000007004737812 */ /* 0x000fe200078e7873 */
[C---:B------:R-:W-:Y:S01]  /*37b0*/  VIADD R4, R3.reuse, 0x450 ;  /* 0x0000045003047836 */ /* 0x040fe20000000000 */
[----:B------:R-:W-:Y:S01]  /*37c0*/  SHF.R.U32.HI R118, RZ, 0x3, R7 ;  /* 0x00000003ff767819 */ /* 0x000fe20000011607 */
[----:B------:R-:W-:Y:S01]  /*37d0*/  VIADD R3, R3, 0x440 ;  /* 0x0000044003037836 */ /* 0x000fe20000000000 */
[----:B------:R-:W-:Y:S01]  /*37e0*/  SHF.R.U32.HI R117, RZ, 0x3, R6 ;  /* 0x00000003ff757819 */ /* 0x000fe20000011606 */
[----:B------:R-:W-:Y:S01]  /*37f0*/  IMAD.MOV.U32 R107, RZ, RZ, RZ ;  /* 0x000000ffff6b7224 */ /* 0x000fe200078e00ff */
[----:B------:R-:W-:Y:S01]  /*3800*/  SHF.R.U32.HI R114, RZ, 0x3, R5 ;  /* 0x00000003ff727819 */ /* 0x000fe20000011605 */
[----:B------:R-:W-:Y:S01]  /*3810*/  IMAD R111, R2, 0x200000, R123 ;  /* 0x00200000026f7824 */ /* 0x000fe200078e027b */
[----:B------:R-:W-:Y:S01]  /*3820*/  SHF.R.U32.HI R113, RZ, 0x3, R4 ;  /* 0x00000003ff717819 */ /* 0x000fe20000011604 */
[----:B------:R-:W-:Y:S01]  /*3830*/  IMAD.IADD R104, R104, 0x1, R104 ;  /* 0x0000000168687824 */ /* 0x000fe200078e0268 */
[----:B------:R-:W-:-:S02]  /*3840*/  SHF.R.U32.HI R112, RZ, 0x3, R3 ;  /* 0x00000003ff707819 */ /* 0x000fc40000011603 */
[----:B------:R-:W-:Y:S02]  /*3850*/  LOP3.LUT R118, R7, 0x70, R118, 0x78, !PT ;  /* 0x0000007007767812 */ /* 0x000fe400078e7876 */
[----:B------:R-:W-:Y:S02]  /*3860*/  LOP3.LUT R117, R6, 0x70, R117, 0x78, !PT ;  /* 0x0000007006757812 */ /* 0x000fe400078e7875 */
[----:B------:R-:W-:Y:S02]  /*3870*/  LOP3.LUT R114, R5, 0x70, R114, 0x78, !PT ;  /* 0x0000007005727812 */ /* 0x000fe400078e7872 */
[----:B------:R-:W-:Y:S02]  /*3880*/  LOP3.LUT R113, R4, 0x70, R113, 0x78, !PT ;  /* 0x0000007004717812 */ /* 0x000fe400078e7871 */
[----:B--234-:R-:W-:-:S07]  /*3890*/  LOP3.LUT R112, R3, 0x70, R112, 0x78, !PT ;  /* 0x0000007003707812 */ /* 0x01cfce00078e7870 */
.L_x_78:
[----:B------:R-:W2:Y:S01]  /*38a0*/  LDC.64 R6, c[0x0][0x750] ;  /* 0x0001d400ff067b82 */ /* 0x000ea20000000a00 */
[----:B-1----:R-:W-:-:S05]  /*38b0*/  IMAD.SHL.U32 R3, R88, 0x100, RZ ;  /* 0x0000010058037824 */ /* 0x002fca00078e00ff */
[----:B------:R-:W-:Y:S02]  /*38c0*/  LEA.HI.SX32 R2, R3, R106, 0x1f ;  /* 0x0000006a03027211 */ /* 0x000fe400078ffaff */
[----:B------:R-:W3:Y:S01]  /*38d0*/  LDC.64 R4, c[0x0][0x758] ;  /* 0x0001d600ff047b82 */ /* 0x000ee20000000a00 */
[----:B------:R-:W-:Y:S02]  /*38e0*/  IMAD R127, R108, 0x8, R87 ;  /* 0x000000086c7f7824 */ /* 0x000fe400078e0257 */
[----:B--2---:R-:W-:-:S05]  /*38f0*/  IMAD.WIDE R6, R90, 0x4, R6 ;  /* 0x000000045a067825 */ /* 0x004fca00078e0206 */
[----:B------:R2:W5:Y:S01]  /*3900*/  LDG.E R126, desc[UR30][R6.64] ;  /* 0x0000001e067e7981 */ /* 0x000562000c1e1900 */
[----:B---3--:R-:W-:-:S04]  /*3910*/  IMAD.WIDE R8, R2, 0x4, R4 ;  /* 0x0000000402087825 */ /* 0x008fc800078e0204 */
[----:B------:R-:W-:Y:S01]  /*3920*/  IMAD.U32 R2, R107, -0x80000000, RZ ;  /* 0x800000006b027824 */ /* 0x000fe200078e00ff */
[----:B------:R2:W5:Y:S03]  /*3930*/  LDG.E R125, desc[UR30][R8.64] ;  /* 0x0000001e087d7981 */ /* 0x000566000c1e1900 */
[----:B------:R-:W3:Y:S01]  /*3940*/  SYNCS.PHASECHK.TRANS64.TRYWAIT P1, [R127+URZ+0x70], R2 ;  /* 0x000070027f0075a7 */ /* 0x000ee200080211ff */
[----:B------:R-:W-:-:S04]  /*3950*/  LEA.HI R4, R88, R88, RZ, 0x1 ;  /* 0x0000005858047211 */ /* 0x000fc800078f08ff */
[----:B------:R-:W-:-:S04]  /*3960*/  LOP3.LUT R3, R4, 0xfffffffe, RZ, 0xc0, !PT ;  /* 0xfffffffe04037812 */ /* 0x000fc800078ec0ff */
[----:B------:R-:W-:-:S04]  /*3970*/  ISETP.NE.AND P2, PT, R88, R3, PT ;  /* 0x000000035800720c */ /* 0x000fc80003f45270 */
[----:B------:R-:W-:Y:S02]  /*3980*/  ISETP.LT.AND P2, PT, R88, RZ, P2 ;  /* 0x000000ff5800720c */ /* 0x000fe40001741270 */
[----:B------:R-:W-:Y:S02]  /*3990*/  SHF.R.U32.HI R4, RZ, 0x1, R4 ;  /* 0x00000001ff047819 */ /* 0x000fe40000011604 */
[----:B------:R-:W-:-:S03]  /*39a0*/  PLOP3.LUT P0, PT, PT, PT, PT, 0x80, 0x8 ;  /* 0x000000000008781c */ /* 0x000fc60003f0f070 */
[----:B------:R-:W-:-:S06]  /*39b0*/  VIADD R128, R4, 0xffffffff ;  /* 0xffffffff04807836 */ /* 0x000fcc0000000000 */
[----:B------:R-:W-:Y:S01]  /*39c0*/  @!P2 IMAD.MOV R128, RZ, RZ, R4 ;  /* 0x000000ffff80a224 */ /* 0x000fe200078e0204 */
[----:B--23--:R-:W-:Y:S06]  /*39d0*/  @!P1 BRA `(.L_x_67) ;  /* 0x0000002000949947 */ /* 0x00cfec0003800000 */
.L_x_109:
[----:B------:R-:W-:Y:S01]  /*39e0*/  HFMA2 R130, -RZ, RZ, 0, 0 ;  /* 0x00000000ff827431 */ /* 0x000fe200000001ff */
[----:B------:R-:W-:Y:S01]  /*39f0*/  ISETP.NE.AND P2, PT, R124, RZ, PT ;  /* 0x000000ff7c00720c */ /* 0x000fe20003f45270 */
[--C-:B------:R-:W-:Y:S01]  /*3a00*/  IMAD.MOV.U32 R103, RZ, RZ, R90.reuse ;  /* 0x000000ffff677224 */ /* 0x100fe200078e005a */
[----:B------:R-:W-:Y:S01]  /*3a10*/  SHF.R.S32.HI R102, RZ, 0x1f, R90 ;  /* 0x0000001fff667819 */ /* 0x000fe2000001145a */
[----:B------:R-:W-:Y:S01]  /*3a20*/  IMAD R88, R108, 0x80, R111 ;  /* 0x000000806c587824 */ /* 0x000fe200078e026f */
[----:B------:R-:W-:Y:S01]  /*3a30*/  LEA R128, R128, UR21, 0x8 ;  /* 0x0000001580807c11 */ /* 0x000fe2000f8e40ff */
[----:B------:R-:W-:-:S08]  /*3a40*/  IMAD.MOV.U32 R129, RZ, RZ, RZ ;  /* 0x000000ffff817224 */ /* 0x000fd000078e00ff */
.L_x_73:
[----:B------:R-:W-:Y:S01]  /*3a50*/  IMAD.SHL.U32 R90, R130, 0x20, RZ ;  /* 0x00000020825a7824 */ /* 0x000fe200078e00ff */
[----:B------:R-:W-:Y:S05]  /*3a60*/  WARPSYNC.ALL ;  /* 0x0000000000007948 */ /* 0x000fea0003800000 */
[----:B------:R-:W-:Y:S01]  /*3a70*/  NOP ;  /* 0x0000000000007918 */ /* 0x000fe20000000000 */
[----:B------:R-:W-:Y:S01]  /*3a80*/  IMAD.IADD R2, R88, 0x1, R90 ;  /* 0x0000000158027824 */ /* 0x000fe200078e025a */
[----:B------:R-:W-:Y:S01]  /*3a90*/  BSSY.RECONVERGENT B0, `(.L_x_68) ;  /* 0x0000063000007945 */ /* 0x000fe20003800200 */
[----:B------:R-:W-:-:S03]  /*3aa0*/  PLOP3.LUT P3, PT, P0, PT, PT, 0x80, 0x8 ;  /* 0x000000000008781c */ /* 0x000fc6000076f070 */
[----:B------:R-:W-:-:S13]  /*3ab0*/  R2UR UR4, R2 ;  /* 0x00000000020472ca */ /* 0x000fda00000e0000 */
[----:B------:R-:W3:Y:S01]  /*3ac0*/  LDTM.x32 R36, tmem[UR4+0x20] ;  /* 0x00002004002479ee */ /* 0x000ee200082c0000 */
[----:B------:R-:W-:-:S13]  /*3ad0*/  R2UR UR4, R2 ;  /* 0x00000000020472ca */ /* 0x000fda00000e0000 */
[----:B-1----:R-:W4:Y:S01]  /*3ae0*/  LDTM.x32 R4, tmem[UR4] ;  /* 0x00000004000479ee */ /* 0x002f2200082c0000 */
[-C--:B--23-5:R-:W-:Y:S02]  /*3af0*/  FMUL2 R2, R36.F32x2.HI_LO, R126.reuse.F32 ;  /* 0x0000007e2402724a */ /* 0x0acfe40001000000 */
[-C--:B------:R-:W-:Y:S02]  /*3b00*/  FMUL2 R36, R40.F32x2.HI_LO, R126.reuse.F32 ;  /* 0x0000007e2824724a */ /* 0x080fe40001000000 */
[-C--:B------:R-:W-:Y:S02]  /*3b10*/  FMUL2 R40, R44.F32x2.HI_LO, R126.reuse.F32 ;  /* 0x0000007e2c28724a */ /* 0x080fe40001000000 */
[-C--:B------:R-:W-:Y:S02]  /*3b20*/  FMUL2 R38, R38.F32x2.HI_LO, R126.reuse.F32 ;  /* 0x0000007e2626724a */ /* 0x080fe40001000000 */
[-C--:B------:R-:W-:Y:S02]  /*3b30*/  FMUL2 R42, R42.F32x2.HI_LO, R126.reuse.F32 ;  /* 0x0000007e2a2a724a */ /* 0x080fe40001000000 */
[----:B------:R-:W-:-:S02]  /*3b40*/  FMUL2 R44, R48.F32x2.HI_LO, R126.F32 ;  /* 0x0000007e302c724a */ /* 0x000fc40001000000 */
[-C--:B------:R-:W-:Y:S02]  /*3b50*/  FMUL2 R46, R46.F32x2.HI_LO, R126.reuse.F32 ;  /* 0x0000007e2e2e724a */ /* 0x080fe40001000000 */
        /* <DEDUP_REMOVED lines=9> */
[----:B----4-:R-:W-:Y:S01]  /*3bf0*/  FMUL2 R70, R8.F32x2.HI_LO, R126.F32 ;  /* 0x0000007e0846724a */ /* 0x010fe20001000000 */
[----:B------:R-:W-:Y:S01]  /*3c00*/  F2FP.BF16.F32.PACK_AB R9, R39, R38 ;  /* 0x000000262709723e */ /* 0x000fe200000010ff */
[----:B------:R-:W-:Y:S01]  /*3c10*/  FMUL2 R72, R10.F32x2.HI_LO, R126.F32 ;  /* 0x0000007e0a48724a */ /* 0x000fe20001000000 */
        /* <DEDUP_REMOVED lines=29> */
[----:B------:R2:W-:Y:S01]  /*3df0*/  STS.128 [R112], R8 ;  /* 0x0000000870007388 */ /* 0x0005e20000000c00 */
[----:B------:R-:W-:-:S02]  /*3e00*/  F2FP.BF16.F32.PACK_AB R7, R73, R72 ;  /* 0x000000484907723e */ /* 0x000fc400000010ff */
[----:B------:R-:W-:Y:S01]  /*3e10*/  F2FP.BF16.F32.PACK_AB R6, R71, R70 ;  /* 0x000000464706723e */ /* 0x000fe200000010ff */
[----:B------:R3:W-:Y:S01]  /*3e20*/  STS.128 [R113], R12 ;  /* 0x0000000c71007388 */ /* 0x0007e20000000c00 */
[----:B------:R-:W-:Y:S02]  /*3e30*/  F2FP.BF16.F32.PACK_AB R5, R69, R68 ;  /* 0x000000444505723e */ /* 0x000fe400000010ff */
[----:B------:R-:W-:Y:S01]  /*3e40*/  F2FP.BF16.F32.PACK_AB R4, R65, R64 ;  /* 0x000000404104723e */ /* 0x000fe200000010ff */
[----:B------:R4:W-:Y:S04]  /*3e50*/  STS.128 [R114], R16 ;  /* 0x0000001072007388 */ /* 0x0009e80000000c00 */
[----:B------:R1:W-:Y:S04]  /*3e60*/  STS.128 [R115], R20 ;  /* 0x0000001473007388 */ /* 0x0003e80000000c00 */
[----:B------:R1:W-:Y:S01]  /*3e70*/  STS.128 [R116], R4 ;  /* 0x0000000474007388 */ /* 0x0003e20000000c00 */
[----:B--2---:R-:W-:-:S02]  /*3e80*/  F2FP.BF16.F32.PACK_AB R11, R81, R80 ;  /* 0x00000050510b723e */ /* 0x004fc400000010ff */
[----:B------:R-:W-:Y:S02]  /*3e90*/  F2FP.BF16.F32.PACK_AB R10, R79, R78 ;  /* 0x0000004e4f0a723e */ /* 0x000fe400000010ff */
[----:B------:R-:W-:Y:S02]  /*3ea0*/  F2FP.BF16.F32.PACK_AB R9, R77, R76 ;  /* 0x0000004c4d09723e */ /* 0x000fe400000010ff */
[----:B------:R-:W-:Y:S02]  /*3eb0*/  F2FP.BF16.F32.PACK_AB R8, R75, R74 ;  /* 0x0000004a4b08723e */ /* 0x000fe400000010ff */
[----:B---3--:R-:W-:Y:S02]  /*3ec0*/  F2FP.BF16.F32.PACK_AB R15, R27, R26 ;  /* 0x0000001a1b0f723e */ /* 0x008fe400000010ff */
[----:B------:R-:W-:Y:S01]  /*3ed0*/  F2FP.BF16.F32.PACK_AB R14, R25, R24 ;  /* 0x00000018190e723e */ /* 0x000fe200000010ff */
[----:B------:R1:W-:Y:S01]  /*3ee0*/  STS.128 [R117], R8 ;  /* 0x0000000875007388 */ /* 0x0003e20000000c00 */
[----:B------:R-:W-:-:S02]  /*3ef0*/  F2FP.BF16.F32.PACK_AB R13, R85, R84 ;  /* 0x00000054550d723e */ /* 0x000fc400000010ff */
[----:B------:R-:W-:Y:S02]  /*3f00*/  F2FP.BF16.F32.PACK_AB R12, R83, R82 ;  /* 0x00000052530c723e */ /* 0x000fe400000010ff */
[----:B----4-:R-:W-:Y:S02]  /*3f10*/  F2FP.BF16.F32.PACK_AB R19, R35, R34 ;  /* 0x000000222313723e */ /* 0x010fe400000010ff */
[----:B------:R-:W-:Y:S01]  /*3f20*/  F2FP.BF16.F32.PACK_AB R18, R33, R32 ;  /* 0x000000202112723e */ /* 0x000fe200000010ff */
[----:B------:R1:W-:Y:S01]  /*3f30*/  STS.128 [R118], R12 ;  /* 0x0000000c76007388 */ /* 0x0003e20000000c00 */
[----:B------:R-:W-:Y:S02]  /*3f40*/  F2FP.BF16.F32.PACK_AB R17, R31, R30 ;  /* 0x0000001e1f11723e */ /* 0x000fe400000010ff */
[----:B------:R-:W-:-:S05]  /*3f50*/  F2FP.BF16.F32.PACK_AB R16, R29, R28 ;  /* 0x0000001c1d10723e */ /* 0x000fca00000010ff */
[----:B------:R1:W-:Y:S01]  /*3f60*/  STS.128 [R119], R16 ;  /* 0x0000001077007388 */ /* 0x0003e20000000c00 */
[----:B------:R2:W-:Y:S06]  /*3f70*/  MEMBAR.ALL.CTA ;  /* 0x0000000000007992 */ /* 0x0005ec0000008000 */
[----:B--2---:R-:W2:Y:S02]  /*3f80*/  FENCE.VIEW.ASYNC.S ;  /* 0x00000000000073c6 */ /* 0x004ea40000000000 */
[----:B--2---:R-:W-:Y:S06]  /*3f90*/  BAR.SYNC.DEFER_BLOCKING 0x2, 0x80 ;  /* 0x0082000000007b1d */ /* 0x004fec0000010000 */
[----:B------:R-:W-:Y:S05]  /*3fa0*/  @P2 BRA `(.L_x_69) ;  /* 0x0000000000442947 */ /* 0x000fea0003800000 */
[----:B------:R-:W-:Y:S01]  /*3fb0*/  UIADD3 UR10, UP0, UPT, UR8, 0x240, URZ ;  /* 0x00000240080a7890 */ /* 0x000fe2000ff1e0ff */
[----:B------:R-:W-:Y:S01]  /*3fc0*/  PLOP3.LUT P0, PT, PT, PT, PT, 0x80, 0x8 ;  /* 0x000000000008781c */ /* 0x000fe20003f0f070 */
[----:B------:R-:W-:Y:S01]  /*3fd0*/  IMAD R90, R89, 0x80, R90 ;  /* 0x00000080595a7824 */ /* 0x000fe200078e025a */
[----:B-1----:R-:W-:Y:S01]  /*3fe0*/  IADD3 R4, PT, PT, R87, 0x400, RZ ;  /* 0x0000040057047810 */ /* 0x002fe20007ffe0ff */
[----:B------:R-:W-:-:S12]  /*3ff0*/  UIADD3.X UR11, UPT, UPT, URZ, UR9, URZ, UP0, !UPT ;  /* 0x00000009ff0b7290 */ /* 0x000fd800087fe4ff */
.L_x_70:
[----:B------:R-:W-:Y:S02]  /*4000*/  PLOP3.LUT P1, PT, P1, P0, PT, 0xf2, 0x2f ;  /* 0x00000000002f781c */ /* 0x000fe40000f21e72 */
[----:B------:R-:W-:-:S08]  /*4010*/  @P0 R2UR P1, UR6, R128 ;  /* 0x00000000800602ca */ /* 0x000fd00000020000 */
[----:B------:R-:W-:Y:S02]  /*4020*/  PLOP3.LUT P1, PT, P1, P0, PT, 0xf2, 0x2f ;  /* 0x00000000002f781c */ /* 0x000fe40000f21e72 */
[----:B------:R-:W-:-:S08]  /*4030*/  @P0 R2UR.OR P1, UR5, R90 ;  /* 0x000000005a0502ca */ /* 0x000fd00000120000 */
[----:B------:R-:W-:Y:S02]  /*4040*/  PLOP3.LUT P1, PT, P1, P0, PT, 0xf2, 0x2f ;  /* 0x00000000002f781c */ /* 0x000fe40000f21e72 */
[----:B------:R-:W-:-:S08]  /*4050*/  @P0 R2UR.OR P1, UR4, R4 ;  /* 0x00000000040402ca */ /* 0x000fd00000120000 */
[----:B------:R-:W-:Y:S02]  /*4060*/  @P0 PLOP3.LUT P0, PT, P1, PT, PT, 0x80, 0x8 ;  /* 0x000000000008081c */ /* 0x000fe40000f0f070 */
[----:B------:R-:W-:-:S03]  /*4070*/  PLOP3.LUT P1, PT, PT, PT, PT, 0x80, 0x8 ;  /* 0x000000000008781c */ /* 0x000fc60003f2f070 */
[----:B------:R1:W-:Y:S08]  /*4080*/  UTMASTG.2D [UR4], [UR10], desc[URZ] ;  /* 0x0000ff040a0073b5 */ /* 0x0003f00008009000 */
[----:B-1----:R-:W-:Y:S05]  /*4090*/  @P0 BRA.U.ANY `(.L_x_70) ;  /* 0xfffffffd00d80947 */ /* 0x002fea000393ffff */
[----:B------:R0:W-:Y:S01]  /*40a0*/  UTMACMDFLUSH ;  /* 0x00000000000079b7 */ /* 0x0001e20000000000 */
[----:B------:R-:W-:-:S04]  /*40b0*/  DEPBAR.LE SB0, 0x0 ;  /* 0x000080000000791a */ /* 0x000fc80000000000 */
.L_x_69:
[----:B------:R-:W-:Y:S05]  /*40c0*/  BSYNC.RECONVERGENT B0 ;  /* 0x0000000000007941 */ /* 0x000fea0003800200 */
.L_x_68:
[----:B------:R-:W-:Y:S01]  /*40d0*/  FMUL2 R90, R76.F32x2.HI_LO, -1.4426950216293334961 ;  /* 0xbfb8aa3b4c5a784a */ /* 0x000fe20001000000 */
[----:B------:R-:W-:Y:S01]  /*40e0*/  BAR.SYNC.DEFER_BLOCKING 0x2, 0x80 ;  /* 0x0082000000007b1d */ /* 0x000fe20000010000 */
[----:B-1----:R-:W-:Y:S01]  /*40f0*/  FMUL2 R8, R30.F32x2.HI_LO, -1.4426950216293334961 ;  /* 0xbfb8aa3b1e08784a */ /* 0x002fe20001000000 */
[----:B------:R-:W-:Y:S01]  /*4100*/  ISETP.NE.AND P2, PT, R124, RZ, PT ;  /* 0x000000ff7c00720c */ /* 0x000fe20003f45270 */
[----:B------:R-:W-:Y:S02]  /*4110*/  FMUL2 R92, R74.F32x2.HI_LO, -1.4426950216293334961 ;  /* 0xbfb8aa3b4a5c784a */ /* 0x000fe40001000000 */
[----:B------:R-:W-:Y:S01]  /*4120*/  FMUL2 R10, R28.F32x2.HI_LO, -1.4426950216293334961 ;  /* 0xbfb8aa3b1c0a784a */ /* 0x000fe20001000000 */
[----:B------:R-:W-:Y:S01]  /*4130*/  MUFU.EX2 R90, R90 ;  /* 0x0000005a005a7308 */ /* 0x000fe20000000800 */
[----:B------:R-:W-:Y:S02]  /*4140*/  FMUL2 R20, R80.F32x2.HI_LO, -1.4426950216293334961 ;  /* 0xbfb8aa3b5014784a */ /* 0x000fe40001000000 */
[----:B------:R-:W-:-:S02]  /*4150*/  FMUL2 R4, R34.F32x2.HI_LO, -1.4426950216293334961 ;  /* 0xbfb8aa3b2204784a */ /* 0x000fc40001000000 */
[----:B------:R-:W-:Y:S02]  /*4160*/  FMUL2 R22, R78.F32x2.HI_LO, -1.4426950216293334961 ;  /* 0xbfb8aa3b4e16784a */ /* 0x000fe40001000000 */
[----:B------:R-:W-:Y:S01]  /*4170*/  FMUL2 R6, R32.F32x2.HI_LO, -1.4426950216293334961 ;  /* 0xbfb8aa3b2006784a */ /* 0x000fe20001000000 */
[----:B------:R-:W1:Y:S01]  /*4180*/  MUFU.EX2 R91, R91 ;  /* 0x0000005b005b7308 */ /* 0x000e620000000800 */
[----:B------:R-:W-:Y:S02]  /*4190*/  FMUL2 R100, R64.F32x2.HI_LO, -1.4426950216293334961 ;  /* 0xbfb8aa3b4064784a */ /* 0x000fe40001000000 */
[----:B------:R-:W-:Y:S02]  /*41a0*/  FMUL2 R98, R68.F32x2.HI_LO, -1.4426950216293334961 ;  /* 0xbfb8aa3b4462784a */ /* 0x000fe40001000000 */
[----:B------:R-:W-:Y:S02]  /*41b0*/  FMUL2 R96, R70.F32x2.HI_LO, -1.4426950216293334961 ;  /* 0xbfb8aa3b4660784a */ /* 0x000fe40001000000 */
[----:B------:R-:W-:Y:S01]  /*41c0*/  FMUL2 R94, R72.F32x2.HI_LO, -1.4426950216293334961 ;  /* 0xbfb8aa3b485e784a */ /* 0x000fe20001000000 */
[----:B------:R-:W-:Y:S01]  /*41d0*/  MUFU.EX2 R8, R8 ;  /* 0x0000000800087308 */ /* 0x000fe20000000800 */
[----:B------:R-:W-:-:S02]  /*41e0*/  FMUL2 R18, R82.F32x2.HI_LO, -1.4426950216293334961 ;  /* 0xbfb8aa3b5212784a */ /* 0x000fc40001000000 */
[----:B------:R-:W-:Y:S02]  /*41f0*/  FMUL2 R16, R84.F32x2.HI_LO, -1.4426950216293334961 ;  /* 0xbfb8aa3b5410784a */ /* 0x000fe40001000000 */
[----:B------:R-:W-:Y:S02]  /*4200*/  FMUL2 R14, R24.F32x2.HI_LO, -1.4426950216293334961 ;  /* 0xbfb8aa3b180e784a */ /* 0x000fe40001000000 */
[----:B------:R-:W-:Y:S01]  /*4210*/  FMUL2 R12, R26.F32x2.HI_LO, -1.4426950216293334961 ;  /* 0xbfb8aa3b1a0c784a */ /* 0x000fe20001000000 */
[----:B------:R-:W2:Y:S01]  /*4220*/  MUFU.EX2 R9, R9 ;  /* 0x0000000900097308 */ /* 0x000ea20000000800 */
[----:B-1----:R-:W-:-:S07]  /*4230*/  FADD2 R90, R90.F32x2.HI_LO, 1 ;  /* 0x3f8000005a5a744b */ /* 0x002fce0000200000 */
[----:B------:R-:W-:Y:S08]  /*4240*/  MUFU.EX2 R92, R92 ;  /* 0x0000005c005c7308 */ /* 0x000ff00000000800 */
[----:B------:R-:W1:Y:S01]  /*4250*/  MUFU.EX2 R93, R93 ;  /* 0x0000005d005d7308 */ /* 0x000e620000000800 */
[----:B--2---:R-:W-:-:S07]  /*4260*/  FADD2 R8, R8.F32x2.HI_LO, 1 ;  /* 0x3f8000000808744b */ /* 0x004fce0000200000 */
[----:B------:R-:W-:Y:S08]  /*4270*/  MUFU.EX2 R10, R10 ;  /* 0x0000000a000a7308 */ /* 0x000ff00000000800 */
        /* <DEDUP_REMOVED lines=38> */
[----:B------:R-:W-:Y:S08]  /*44e0*/  MUFU.RCP R90, R90 ;  /* 0x0000005a005a7308 */ /* 0x000ff00000001000 */
[----:B------:R-:W1:Y:S01]  /*44f0*/  MUFU.RCP R91, R91 ;  /* 0x0000005b005b7308 */ /* 0x000e620000001000 */
[----:B--2---:R-:W-:-:S07]  /*4500*/  FADD2 R12, R12.F32x2.HI_LO, 1 ;  /* 0x3f8000000c0c744b */ /* 0x004fce0000200000 */
[----:B------:R-:W-:Y:S08]  /*4510*/  MUFU.RCP R8, R8 ;  /* 0x0000000800087308 */ /* 0x000ff00000001000 */
[----:B------:R-:W2:Y:S01]  /*4520*/  MUFU.RCP R9, R9 ;  /* 0x0000000900097308 */ /* 0x000ea20000001000 */
[----:B-1----:R-:W-:-:S04]  /*4530*/  FMUL2 R90, R90.F32x2.HI_LO, R76.F32x2.HI_LO ;  /* 0x0000004c5a5a724a */ /* 0x002fc80000000000 */
[----:B------:R-:W-:-:S03]  /*4540*/  FMUL2 R90, R90.F32x2.HI_LO, R46.F32x2.HI_LO ;  /* 0x0000002e5a5a724a */ /* 0x000fc60000000000 */
[----:B------:R-:W-:Y:S01]  /*4550*/  MUFU.RCP R92, R92 ;  /* 0x0000005c005c7308 */ /* 0x000fe20000001000 */
[----:B------:R-:W-:-:S07]  /*4560*/  FMUL2 R90, R90.F32x2.HI_LO, R125.F32 ;  /* 0x0000007d5a5a724a */ /* 0x000fce0001000000 */
[----:B------:R-:W1:Y:S01]  /*4570*/  MUFU.RCP R93, R93 ;  /* 0x0000005d005d7308 */ /* 0x000e620000001000 */
[----:B--2---:R-:W-:-:S04]  /*4580*/  FMUL2 R8, R8.F32x2.HI_LO, R30.F32x2.HI_LO ;  /* 0x0000001e0808724a */ /* 0x004fc80000000000 */
[----:B------:R-:W-:-:S03]  /*4590*/  FMUL2 R8, R8.F32x2.HI_LO, R62.F32x2.HI_LO ;  /* 0x0000003e0808724a */ /* 0x000fc60000000000 */
[----:B------:R-:W-:Y:S01]  /*45a0*/  MUFU.RCP R10, R10 ;  /* 0x0000000a000a7308 */ /* 0x000fe20000001000 */
[----:B------:R-:W-:-:S07]  /*45b0*/  FMUL2 R8, R8.F32x2.HI_LO, R125.F32 ;  /* 0x0000007d0808724a */ /* 0x000fce0001000000 */
        /* <DEDUP_REMOVED lines=29> */
[----:B------:R-:W-:-:S05]  /*4790*/  FMUL2 R6, R6.F32x2.HI_LO, R125.F32 ;  /* 0x0000007d0606724a */ /* 0x000fca0001000000 */
[----:B------:R-:W-:Y:S02]  /*47a0*/  FMNMX.NAN R28, |R23|, |R7|, !PT ;  /* 0x40000007171c7209 */ /* 0x000fe40007820200 */
[----:B------:R-:W2:Y:S01]  /*47b0*/  MUFU.RCP R99, R99 ;  /* 0x0000006300637308 */ /* 0x000ea20000001000 */
[----:B-1----:R-:W-:Y:S01]  /*47c0*/  FMUL2 R100, R100.F32x2.HI_LO, R64.F32x2.HI_LO ;  /* 0x000000406464724a */ /* 0x002fe20000000000 */
[----:B------:R-:W-:-:S03]  /*47d0*/  F2FP.SATFINITE.E4M3.F32.PACK_AB_MERGE_C R7, R7, R6, RZ ;  /* 0x000000060707723e */ /* 0x000fc600048070ff */
[----:B------:R-:W-:Y:S01]  /*47e0*/  FMUL2 R100, R100.F32x2.HI_LO, R2.F32x2.HI_LO ;  /* 0x000000026464724a */ /* 0x000fe20000000000 */
[-C--:B------:R-:W-:Y:S02]  /*47f0*/  FMNMX.NAN R3, |R90|, |R8|.reuse, !PT ;  /* 0x400000085a037209 */ /* 0x080fe40007820200 */
[----:B------:R-:W-:Y:S01]  /*4800*/  MUFU.RCP R96, R96 ;  /* 0x0000006000607308 */ /* 0x000fe20000001000 */
[----:B------:R-:W-:Y:S01]  /*4810*/  F2FP.SATFINITE.E4M3.F32.PACK_AB_MERGE_C R2, R9, R8, RZ ;  /* 0x000000080902723e */ /* 0x000fe200048070ff */
[----:B------:R-:W-:Y:S01]  /*4820*/  FMUL2 R100, R100.F32x2.HI_LO, R125.F32 ;  /* 0x0000007d6464724a */ /* 0x000fe20001000000 */
[----:B------:R-:W-:-:S05]  /*4830*/  FMNMX.NAN R8, |R93|, |R11|, !PT ;  /* 0x4000000b5d087209 */ /* 0x000fca0007820200 */
        /* <DEDUP_REMOVED lines=25> */
[----:B------:R-:W-:Y:S02]  /*49d0*/  FMNMX3.NAN R3, |R98|, |R16|, R3, !PT ;  /* 0x4000001062037276 */ /* 0x000fe40007820203 */
[----:B------:R-:W2:Y:S01]  /*49e0*/  MUFU.RCP R13, R13 ;  /* 0x0000000d000d7308 */ /* 0x000ea20000001000 */
[----:B-1----:R-:W-:Y:S01]  /*49f0*/  FMUL2 R14, R14.F32x2.HI_LO, R24.F32x2.HI_LO ;  /* 0x000000180e0e724a */ /* 0x002fe20000000000 */
[----:B------:R-:W-:Y:S02]  /*4a00*/  FMNMX.NAN R25, |R92|, |R10|, !PT ;  /* 0x4000000a5c197209 */ /* 0x000fe40007820200 */
[----:B------:R-:W-:Y:S01]  /*4a10*/  FMNMX.NAN R24, |R91|, |R9|, !PT ;  /* 0x400000095b187209 */ /* 0x000fe20007820200 */
[----:B------:R-:W-:Y:S01]  /*4a20*/  FMUL2 R14, R14.F32x2.HI_LO, R52.F32x2.HI_LO ;  /* 0x000000340e0e724a */ /* 0x000fe20000000000 */
[----:B------:R-:W-:Y:S02]  /*4a30*/  F2FP.SATFINITE.E4M3.F32.PACK_AB_MERGE_C R9, R97, R96, RZ ;  /* 0x000000606109723e */ /* 0x000fe400048070ff */
[----:B------:R-:W-:Y:S01]  /*4a40*/  F2FP.SATFINITE.E4M3.F32.PACK_AB_MERGE_C R91, R91, R90, RZ ;  /* 0x0000005a5b5b723e */ /* 0x000fe200048070ff */
[----:B------:R-:W-:Y:S01]  /*4a50*/  FMUL2 R14, R14.F32x2.HI_LO, R125.F32 ;  /* 0x0000007d0e0e724a */ /* 0x000fe20001000000 */
[----:B------:R-:W-:-:S02]  /*4a60*/  FMNMX3.NAN R24, |R99|, |R17|, R24, !PT ;  /* 0x4000001163187276 */ /* 0x000fc40007820218 */
[----:B------:R-:W-:Y:S02]  /*4a70*/  F2FP.SATFINITE.E4M3.F32.PACK_AB_MERGE_C R17, R17, R16, RZ ;  /* 0x000000101111723e */ /* 0x000fe400048070ff */
[----:B------:R-:W-:Y:S02]  /*4a80*/  FMNMX3.NAN R28, |R97|, |R15|, R28, !PT ;  /* 0x4000000f611c7276 */ /* 0x000fe4000782021c */
[----:B------:R-:W-:Y:S01]  /*4a90*/  FMNMX3.NAN R25, |R100|, |R18|, R25, !PT ;  /* 0x4000001264197276 */ /* 0x000fe20007820219 */
[----:B--2---:R-:W-:Y:S01]  /*4aa0*/  FMUL2 R12, R12.F32x2.HI_LO, R26.F32x2.HI_LO ;  /* 0x0000001a0c0c724a */ /* 0x004fe20000000000 */
[----:B------:R-:W-:Y:S02]  /*4ab0*/  F2FP.SATFINITE.E4M3.F32.PACK_AB_MERGE_C R27, R11, R10, RZ ;  /* 0x0000000a0b1b723e */ /* 0x000fe400048070ff */
[----:B------:R-:W-:Y:S01]  /*4ac0*/  FMNMX.NAN R10, |R21|, |R5|, !PT ;  /* 0x40000005150a7209 */ /* 0x000fe20007820200 */
[----:B------:R-:W-:Y:S01]  /*4ad0*/  FMUL2 R12, R12.F32x2.HI_LO, R58.F32x2.HI_LO ;  /* 0x0000003a0c0c724a */ /* 0x000fe20000000000 */
[----:B------:R-:W-:-:S02]  /*4ae0*/  F2FP.SATFINITE.E4M3.F32.PACK_AB_MERGE_C R11, R21, R20, RZ ;  /* 0x00000014150b723e */ /* 0x000fc400048070ff */
[-C--:B------:R-:W-:Y:S01]  /*4af0*/  FMNMX.NAN R21, |R20|, |R4|.reuse, !PT ;  /* 0x4000000414157209 */ /* 0x080fe20007820200 */
[----:B------:R-:W-:Y:S01]  /*4b00*/  FMUL2 R12, R12.F32x2.HI_LO, R125.F32 ;  /* 0x0000007d0c0c724a */ /* 0x000fe20001000000 */
[----:B------:R-:W-:Y:S02]  /*4b10*/  F2FP.SATFINITE.E4M3.F32.PACK_AB_MERGE_C R20, R5, R4, RZ ;  /* 0x000000040514723e */ /* 0x000fe400048070ff */
[----:B------:R-:W-:Y:S02]  /*4b20*/  F2FP.SATFINITE.E4M3.F32.PACK_AB_MERGE_C R4, R23, R22, RZ ;  /* 0x000000161704723e */ /* 0x000fe400048070ff */
[----:B------:R-:W-:Y:S02]  /*4b30*/  FMNMX.NAN R23, |R22|, |R6|, !PT ;  /* 0x4000000616177209 */ /* 0x000fe40007820200 */
[----:B------:R-:W-:Y:S02]  /*4b40*/  F2FP.SATFINITE.E4M3.F32.PACK_AB_MERGE_C R22, R99, R98, RZ ;  /* 0x000000626316723e */ /* 0x000fe400048070ff */
[----:B------:R-:W-:-:S02]  /*4b50*/  F2FP.SATFINITE.E4M3.F32.PACK_AB_MERGE_C R5, R101, R100, RZ ;  /* 0x000000646505723e */ /* 0x000fc400048070ff */
[----:B------:R-:W-:Y:S02]  /*4b60*/  F2FP.SATFINITE.E4M3.F32.PACK_AB_MERGE_C R6, R95, R94, RZ ;  /* 0x0000005e5f06723e */ /* 0x000fe400048070ff */
[----:B------:R-:W-:Y:S02]  /*4b70*/  FMNMX3.NAN R101, |R101|, |R19|, R8, !PT ;  /* 0x4000001365657276 */ /* 0x000fe40007820208 */
[----:B------:R-:W-:Y:S02]  /*4b80*/  PRMT R8, R5, 0x5410, R22 ;  /* 0x0000541005087816 */ /* 0x000fe40000000016 */
[----:B------:R-:W-:Y:S02]  /*4b90*/  PRMT R9, R9, 0x5410, R6 ;  /* 0x0000541009097816 */ /* 0x000fe40000000006 */
[----:B------:R-:W-:Y:S02]  /*4ba0*/  F2FP.SATFINITE.E4M3.F32.PACK_AB_MERGE_C R26, R93, R92, RZ ;  /* 0x0000005c5d1a723e */ /* 0x000fe400048070ff */
[----:B------:R-:W-:-:S02]  /*4bb0*/  F2FP.SATFINITE.E4M3.F32.PACK_AB_MERGE_C R6, R13, R12, RZ ;  /* 0x0000000c0d06723e */ /* 0x000fc400048070ff */
[----:B------:R-:W-:Y:S02]  /*4bc0*/  F2FP.SATFINITE.E4M3.F32.PACK_AB_MERGE_C R5, R15, R14, RZ ;  /* 0x0000000e0f05723e */ /* 0x000fe400048070ff */
[----:B------:R-:W-:Y:S02]  /*4bd0*/  F2FP.SATFINITE.E4M3.F32.PACK_AB_MERGE_C R22, R19, R18, RZ ;  /* 0x000000121316723e */ /* 0x000fe400048070ff */
[----:B------:R-:W-:Y:S02]  /*4be0*/  FMNMX3.NAN R29, |R95|, |R13|, R10, !PT ;  /* 0x4000000d5f1d7276 */ /* 0x000fe4000782020a */
[----:B------:R-:W-:Y:S02]  /*4bf0*/  PRMT R10, R26, 0x5410, R91 ;  /* 0x000054101a0a7816 */ /* 0x000fe4000000005b */
[----:B------:R-:W-:Y:S02]  /*4c00*/  PRMT R11, R4, 0x5410, R11 ;  /* 0x00005410040b7816 */ /* 0x000fe4000000000b */
[----:B------:R-:W-:-:S02]  /*4c10*/  PRMT R5, R5, 0x5410, R6 ;  /* 0x0000541005057816 */ /* 0x000fc40000000006 */
[----:B------:R-:W-:Y:S01]  /*4c20*/  PRMT R4, R22, 0x5410, R17 ;  /* 0x0000541016047816 */ /* 0x000fe20000000011 */
[----:B------:R1:W-:Y:S01]  /*4c30*/  STS.128 [R120], R8 ;  /* 0x0000000878007388 */ /* 0x0003e20000000c00 */
[----:B------:R-:W-:Y:S02]  /*4c40*/  PRMT R6, R27, 0x5410, R2 ;  /* 0x000054101b067816 */ /* 0x000fe40000000002 */
[----:B------:R-:W-:Y:S02]  /*4c50*/  PRMT R7, R7, 0x5410, R20 ;  /* 0x0000541007077816 */ /* 0x000fe40000000014 */
[----:B------:R-:W-:Y:S02]  /*4c60*/  FMNMX3.NAN R12, |R94|, |R12|, R21, !PT ;  /* 0x4000000c5e0c7276 */ /* 0x000fe40007820215 */
[----:B------:R-:W-:Y:S01]  /*4c70*/  FMNMX3.NAN R14, |R96|, |R14|, R23, !PT ;  /* 0x4000000e600e7276 */ /* 0x000fe20007820217 */
[----:B------:R1:W-:Y:S01]  /*4c80*/  STS.128 [R121], R4 ;  /* 0x0000000479007388 */ /* 0x0003e20000000c00 */
[----:B------:R-:W-:-:S02]  /*4c90*/  FMNMX.NAN R24, R24, R29, !PT ;  /* 0x0000001d18187209 */ /* 0x000fc40007820000 */
[----:B------:R-:W-:Y:S01]  /*4ca0*/  FMNMX.NAN R3, R3, R12, !PT ;  /* 0x0000000c03037209 */ /* 0x000fe20007820000 */
[----:B------:R2:W-:Y:S06]  /*4cb0*/  MEMBAR.ALL.CTA ;  /* 0x0000000000007992 */ /* 0x0005ec0000008000 */
[----:B--2---:R-:W2:Y:S01]  /*4cc0*/  FENCE.VIEW.ASYNC.S ;  /* 0x00000000000073c6 */ /* 0x004ea20000000000 */
[----:B------:R-:W-:Y:S02]  /*4cd0*/  FMNMX3.NAN R24, R101, R28, R24, !PT ;  /* 0x0000001c65187276 */ /* 0x000fe40007820018 */
[----:B------:R-:W-:-:S04]  /*4ce0*/  FMNMX3.NAN R3, R25, R14, R3, !PT ;  /* 0x0000000e19037276 */ /* 0x000fc80007820003 */
[----:B------:R-:W-:-:S04]  /*4cf0*/  FMNMX3.NAN R24, R3, R24, RZ, !PT ;  /* 0x0000001803187276 */ /* 0x000fc800078200ff */
[----:B------:R-:W-:Y:S01]  /*4d00*/  FMNMX R129, R24, R129, !PT ;  /* 0x0000008118817209 */ /* 0x000fe20007800000 */
[----:B--2---:R-:W-:Y:S06]  /*4d10*/  BAR.SYNC.DEFER_BLOCKING 0x2, 0x80 ;  /* 0x0082000000007b1d */ /* 0x004fec0000010000 */
[----:B------:R-:W-:Y:S05]  /*4d20*/  @P2 BRA `(.L_x_71) ;  /* 0x0000000000442947 */ /* 0x000fea0003800000 */
[----:B------:R-:W-:Y:S01]  /*4d30*/  IMAD R130, R89, 0x4, R130 ;  /* 0x0000000459827824 */ /* 0x000fe200078e0282 */
[----:B------:R-:W-:Y:S01]  /*4d40*/  UIADD3 UR10, UP0, UPT, UR8, 0x2c0, URZ ;  /* 0x000002c0080a7890 */ /* 0x000fe2000ff1e0ff */
[----:B------:R-:W-:Y:S02]  /*4d50*/  PLOP3.LUT P0, PT, PT, PT, PT, 0x80, 0x8 ;  /* 0x000000000008781c */ /* 0x000fe40003f0f070 */
[----:B------:R-:W-:Y:S01]  /*4d60*/  IADD3 R2, PT, PT, R87, 0x4400, RZ ;  /* 0x0000440057027810 */ /* 0x000fe20007ffe0ff */
[----:B------:R-:W-:Y:S01]  /*4d70*/  IMAD.SHL.U32 R130, R130, 0x10, RZ ;  /* 0x0000001082827824 */ /* 0x000fe200078e00ff */
[----:B------:R-:W-:-:S12]  /*4d80*/  UIADD3.X UR11, UPT, UPT, URZ, UR9, URZ, UP0, !UPT ;  /* 0x00000009ff0b7290 */ /* 0x000fd800087fe4ff */
.L_x_72:
        /* <DEDUP_REMOVED lines=9> */
[----:B--2---:R-:W-:Y:S05]  /*4e20*/  @P0 BRA.U.ANY `(.L_x_72) ;  /* 0xfffffffd00d80947 */ /* 0x004fea000393ffff */
[----:B------:R0:W-:Y:S02]  /*4e30*/  UTMACMDFLUSH ;  /* 0x00000000000079b7 */ /* 0x0001e40000000000 */
.L_x_71:
[----:B------:R-:W-:Y:S01]  /*4e40*/  BAR.SYNC.DEFER_BLOCKING 0x2, 0x80 ;  /* 0x0082000000007b1d */ /* 0x000fe20000010000 */
[----:B------:R-:W-:Y:S01]  /*4e50*/  HFMA2 R130, -RZ, RZ, 0, 1.1920928955078125e-07 ;  /* 0x00000002ff827431 */ /* 0x000fe200000001ff */
[----:B------:R-:W-:-:S04]  /*4e60*/  PLOP3.LUT P0, PT, PT, PT, PT, 0x8, 0x80 ;  /* 0x000000000080781c */ /* 0x000fc80003f0e170 */
[----:B------:R-:W-:Y:S09]  /*4e70*/  @P3 BRA `(.L_x_73) ;  /* 0xffffffe800f43947 */ /* 0x000ff2000383ffff */
[----:B------:R-:W-:Y:S02]  /*4e80*/  ELECT P0, URZ, PT ;  /* 0x0000000000ff782f */ /* 0x000fe40003800000 */
[C---:B------:R-:W-:Y:S01]  /*4e90*/  LEA R3, R110.reuse, R87, 0x3 ;  /* 0x000000576e037211 */ /* 0x040fe200078e18ff */
[----:B------:R-:W-:Y:S01]  /*4ea0*/  BSSY B0, `(.L_x_74) ;  /* 0x0000009000007945 */ /* 0x000fe20003800000 */
[----:B-1----:R-:W-:Y:S01]  /*4eb0*/  SHF.L.U32 R4, R109, 0x1f, RZ ;  /* 0x0000001f6d047819 */ /* 0x002fe200000006ff */
[----:B------:R-:W-:-:S08]  /*4ec0*/  IMAD R91, R110, 0x10, R87 ;  /* 0x000000106e5b7824 */ /* 0x000fd000078e0257 */
[----:B------:R-:W-:Y:S02]  /*4ed0*/  @P0 VIADD R5, R127, 0x80 ;  /* 0x000000807f050836 */ /* 0x000fe40000000000 */
[----:B------:R-:W-:-:S03]  /*4ee0*/  @P0 IMAD.MOV.U32 R2, RZ, RZ, 0x1 ;  /* 0x00000001ff020424 */ /* 0x000fc600078e00ff */
[----:B------:R-:W-:-:S04]  /*4ef0*/  @P0 PRMT R5, R104, 0x654, R5 ;  /* 0x0000065468050816 */ /* 0x000fc80000000005 */
[----:B------:R1:W-:Y:S01]  /*4f00*/  @P0 SYNCS.ARRIVE.TRANS64.RED.ART0 RZ, [R5+URZ], R2 ;  /* 0x0000000205ff09a7 */ /* 0x0003e200085004ff */
[----:B------:R-:W2:Y:S02]  /*4f10*/  SYNCS.PHASECHK.TRANS64.TRYWAIT P0, [R3+URZ+0x90], R4 ;  /* 0x00009004030075a7 */ /* 0x000ea400080011ff */
[----:B-12---:R-:W-:Y:S05]  /*4f20*/  @!P0 BRA `(.L_x_75) ;  /* 0x0000000c00588947 */ /* 0x006fea0003800000 */
.L_x_111:
[----:B------:R-:W-:Y:S05]  /*4f30*/  BSYNC B0 ;  /* 0x0000000000007941 */ /* 0x000fea0003800000 */
.L_x_74:
[----:B------:R-:W2:Y:S01]  /*4f40*/  LDS.128 R88, [R91+0x32c10] ;  /* 0x032c10005b587984 */ /* 0x000ea20000000c00 */
[----:B------:R-:W-:Y:S01]  /*4f50*/  CREDUX.MAXABS.F32.NAN UR4, R129 ;  /* 0x00000000810472cc */ /* 0x000fe20000006400 */
[----:B------:R-:W-:Y:S01]  /*4f60*/  BSSY.RECONVERGENT B0, `(.L_x_76) ;  /* 0x0000016000007945 */ /* 0x000fe20003800200 */
[----:B------:R-:W-:Y:S01]  /*4f70*/  ISETP.NE.AND P0, PT, R105, RZ, PT ;  /* 0x000000ff6900720c */ /* 0x000fe20003f05270 */
[----:B------:R3:W-:Y:S06]  /*4f80*/  MEMBAR.ALL.CTA ;  /* 0x0000000000007992 */ /* 0x0007ec0000008000 */
[----:B---3--:R-:W3:Y:S01]  /*4f90*/  FENCE.VIEW.ASYNC.S ;  /* 0x00000000000073c6 */ /* 0x008ee20000000000 */
[----:B------:R-:W-:-:S02]  /*4fa0*/  VIADD R108, R108, 0x1 ;  /* 0x000000016c6c7836 */ /* 0x000fc40000000000 */
[----:B------:R-:W-:Y:S02]  /*4fb0*/  VIADD R110, R110, 0x1 ;  /* 0x000000016e6e7836 */ /* 0x000fe40000000000 */
[----:B-1----:R-:W-:Y:S01]  /*4fc0*/  IMAD.U32 R5, RZ, RZ, UR4 ;  /* 0x00000004ff057e24 */ /* 0x002fe2000f8e00ff */
[----:B---3--:R1:W-:Y:S04]  /*4fd0*/  SYNCS.ARRIVE.TRANS64.ART0 RZ, [R3+URZ+0xa0], R0 ;  /* 0x0000a00003ff79a7 */ /* 0x0083e800085000ff */
[----:B------:R1:W-:Y:S01]  /*4fe0*/  @!P0 STS [R122+0x32c00], R5 ;  /* 0x032c00057a008388 */ /* 0x0003e20000000800 */
[----:B------:R-:W-:Y:S01]  /*4ff0*/  BAR.SYNC.DEFER_BLOCKING 0x2, 0x80 ;  /* 0x0082000000007b1d */ /* 0x000fe20000010000 */
[----:B------:R-:W-:-:S13]  /*5000*/  LOP3.LUT P0, RZ, R124, R105, RZ, 0xfc, !PT ;  /* 0x000000697cff7212 */ /* 0x000fda000780fcff */
[----:B------:R-:W-:Y:S05]  /*5010*/  @P0 BRA `(.L_x_77) ;  /* 0x0000000000280947 */ /* 0x000fea0003800000 */
[----:B------:R-:W-:Y:S01]  /*5020*/  IMAD.U32 R86, RZ, RZ, UR7 ;  /* 0x00000007ff567e24 */ /* 0x000fe2000f8e00ff */
[----:B------:R-:W-:Y:S01]  /*5030*/  MOV R87, 0x400 ;  /* 0x0000040000577802 */ /* 0x000fe20000000f00 */
[----:B------:R-:W3:Y:S03]  /*5040*/  LDCU.64 UR4, c[0x0][0x740] ;  /* 0x0000e800ff0477ac */ /* 0x000ee60008000a00 */
[----:B------:R-:W-:-:S05]  /*5050*/  LEA R87, R86, R87, 0x18 ;  /* 0x0000005756577211 */ /* 0x000fca00078ec0ff */
[----:B-1----:R-:W1:Y:S01]  /*5060*/  LDS.128 R4, [R87+0x32c00] ;  /* 0x032c000057047984 */ /* 0x002e620000000c00 */
[----:B---3--:R-:W-:-:S04]  /*5070*/  LEA R2, P0, R103, UR4, 0x2 ;  /* 0x0000000467027c11 */ /* 0x008fc8000f8010ff */
[----:B------:R-:W-:Y:S02]  /*5080*/  LEA.HI.X R3, R103, UR5, R102, 0x2, P0 ;  /* 0x0000000567037c11 */ /* 0x000fe400080f1466 */
[----:B-1----:R-:W-:-:S04]  /*5090*/  FMNMX3 R4, R4, RZ, R5, !PT ;  /* 0x000000ff04047276 */ /* 0x002fc80007800005 */
[----:B------:R-:W-:-:S05]  /*50a0*/  FMNMX3 R7, R4, R6, R7, !PT ;  /* 0x0000000604077276 */ /* 0x000fca0007800007 */
[----:B------:R3:W-:Y:S02]  /*50b0*/  REDG.E.MAX.S32.STRONG.GPU desc[UR30][R2.64], R7 ;  /* 0x000000070200798e */ /* 0x0007e4000d12e31e */
.L_x_77:
[----:B------:R-:W-:Y:S05]  /*50c0*/  BSYNC.RECONVERGENT B0 ;  /* 0x0000000000007941 */ /* 0x000fea0003800200 */
.L_x_76:
[----:B--2---:R-:W-:Y:S02]  /*50d0*/  ISETP.NE.AND P0, PT, R91, 0x1, PT ;  /* 0x000000015b00780c */ /* 0x004fe40003f05270 */
[----:B------:R-:W-:Y:S02]  /*50e0*/  ISETP.NE.AND P1, PT, R110, 0x2, PT ;  /* 0x000000026e00780c */ /* 0x000fe40003f25270 */
[----:B------:R-:W-:Y:S02]  /*50f0*/  ISETP.NE.AND P2, PT, R108, 0x2, PT ;  /* 0x000000026c00780c */ /* 0x000fe40003f45270 */
[----:B------:R-:W-:Y:S02]  /*5100*/  SEL R4, RZ, 0x1, P1 ;  /* 0x00000001ff047807 */ /* 0x000fe40000800000 */
[----:B---3--:R-:W-:Y:S02]  /*5110*/  SEL R2, RZ, 0x1, P2 ;  /* 0x00000001ff027807 */ /* 0x008fe40001000000 */
[----:B------:R-:W-:-:S02]  /*5120*/  LOP3.LUT R109, R109, R4, RZ, 0x3c, !PT ;  /* 0x000000046d6d7212 */ /* 0x000fc400078e3cff */
[----:B------:R-:W-:Y:S02]  /*5130*/  LOP3.LUT R107, R107, R2, RZ, 0x3c, !PT ;  /* 0x000000026b6b7212 */ /* 0x000fe400078e3cff */
[----:B------:R-:W-:Y:S02]  /*5140*/  SEL R110, R110, RZ, P1 ;  /* 0x000000ff6e6e7207 */ /* 0x000fe40000800000 */
[----:B------:R-:W-:Y:S01]  /*5150*/  SEL R108, R108, RZ, P2 ;  /* 0x000000ff6c6c7207 */ /* 0x000fe20001000000 */
[----:B------:R-:W-:Y:S06]  /*5160*/  @!P0 BRA `(.L_x_78) ;  /* 0xffffffe400cc8947 */ /* 0x000fec000383ffff */
.L_x_66:
[----:B------:R-:W-:-:S13]  /*5170*/  ISETP.NE.AND P0, PT, R124, RZ, PT ;  /* 0x000000ff7c00720c */ /* 0x000fda0003f05270 */
[----:B------:R-:W-:Y:S05]  /*5180*/  @P0 BRA `(.L_x_79) ;  /* 0x0000000000200947 */ /* 0x000fea0003800000 */
[----:B------:R-:W2:Y:S01]  /*5190*/  S2UR UR4, SR_CgaCtaId ;  /* 0x00000000000479c3 */ /* 0x000ea20000008800 */
[----:B------:R-:W-:Y:S01]  /*51a0*/  ELECT P1, URZ, PT ;  /* 0x0000000000ff782f */ /* 0x000fe20003820000 */
[----:B------:R-:W-:-:S06]  /*51b0*/  IMAD.MOV.U32 R2, RZ, RZ, 0x1 ;  /* 0x00000001ff027424 */ /* 0x000fcc00078e00ff */
[----:B------:R-:W-:Y:S06]  /*51c0*/  UVIRTCOUNT.DEALLOC.SMPOOL 0x80 ;  /* 0x000000800000784c */ /* 0x000fec0000000000 */
[----:B-1----:R-:W-:Y:S01]  /*51d0*/  @P1 MOV R3, 0x40 ;  /* 0x0000004000031802 */ /* 0x002fe20000000f00 */
[----:B--2---:R-:W-:-:S05]  /*51e0*/  @P1 IMAD.U32 R86, RZ, RZ, UR4 ;  /* 0x00000004ff561e24 */ /* 0x004fca000f8e00ff */
[----:B------:R-:W-:-:S05]  /*51f0*/  @P1 LEA R3, R86, R3, 0x18 ;  /* 0x0000000356031211 */ /* 0x000fca00078ec0ff */
[----:B------:R2:W-:Y:S02]  /*5200*/  @P1 STS.U8 [R3], R2 ;  /* 0x0000000203001388 */ /* 0x0005e40000000000 */
.L_x_79:
[----:B------:R-:W-:Y:S06]  /*5210*/  BAR.SYNC.DEFER_BLOCKING 0x2, 0x80 ;  /* 0x0082000000007b1d */ /* 0x000fec0000010000 */
[----:B------:R-:W-:Y:S05]  /*5220*/  @P0 BRA `(.L_x_80) ;  /* 0x0000000000d80947 */ /* 0x000fea0003800000 */
[----:B-12---:R-:W-:Y:S01]  /*5230*/  VIADD R3, R87, 0xb0 ;  /* 0x000000b057037836 */ /* 0x006fe20000000000 */
[----:B------:R-:W-:Y:S01]  /*5240*/  LOP3.LUT R86, R86, 0x1, RZ, 0x3c, !PT ;  /* 0x0000000156567812 */ /* 0x000fe200078e3cff */
[----:B------:R-:W-:Y:S03]  /*5250*/  BSSY B0, `(.L_x_81) ;  /* 0x0000005000007945 */ /* 0x000fe60003800000 */
[----:B------:R-:W-:-:S04]  /*5260*/  PRMT R3, R86, 0x654, R3 ;  /* 0x0000065456037816 */ /* 0x000fc80000000003 */
[----:B------:R1:W-:Y:S01]  /*5270*/  SYNCS.ARRIVE.TRANS64.RED.ART0 RZ, [R3+URZ], R0 ;  /* 0x0000000003ff79a7 */ /* 0x0003e200085004ff */
[----:B------:R-:W2:Y:S02]  /*5280*/  SYNCS.PHASECHK.TRANS64.TRYWAIT P0, [R87+URZ+0xb0], RZ ;  /* 0x0000b0ff570075a7 */ /* 0x000ea400080011ff */
[----:B-12---:R-:W-:Y:S05]  /*5290*/  @!P0 BRA `(.L_x_82) ;  /* 0x0000000800948947 */ /* 0x006fea0003800000 */
.L_x_112:
[----:B------:R-:W-:Y:S05]  /*52a0*/  BSYNC B0 ;  /* 0x0000000000007941 */ /* 0x000fea0003800000 */
.L_x_81:
[----:B------:R-:W2:Y:S01]  /*52b0*/  S2UR UR5, SR_CgaCtaId ;  /* 0x00000000000579c3 */ /* 0x000ea20000008800 */
[----:B------:R-:W-:Y:S01]  /*52c0*/  NOP ;  /* 0x0000000000007918 */ /* 0x000fe20000000000 */
[----:B------:R-:W-:Y:S01]  /*52d0*/  UMOV UR4, 0x50 ;  /* 0x0000005000047882 */ /* 0x000fe20000000000 */
[----:B------:R-:W-:Y:S01]  /*52e0*/  LOP3.LUT R4, R123, 0xffff, RZ, 0xc0, !PT ;  /* 0x0000ffff7b047812 */ /* 0x000fe200078ec0ff */
[----:B------:R-:W-:-:S03]  /*52f0*/  IMAD.MOV.U32 R3, RZ, RZ, 0xffff ;  /* 0x0000ffffff037424 */ /* 0x000fc600078e00ff */
[----:B------:R-:W-:-:S04]  /*5300*/  SHF.R.U32.HI R4, RZ, 0x5, R4 ;  /* 0x00000005ff047819 */ /* 0x000fc80000011604 */
[----:B------:R-:W-:Y:S01]  /*5310*/  SHF.L.U32 R3, R3, R4, RZ ;  /* 0x0000000403037219 */ /* 0x000fe200000006ff */
[----:B------:R-:W-:-:S05]  /*5320*/  VIADD R5, R4, 0x10 ;  /* 0x0000001004057836 */ /* 0x000fca0000000000 */
[----:B------:R-:W-:Y:S01]  /*5330*/  SHF.L.U32 R0, R0, R5, RZ ;  /* 0x0000000500007219 */ /* 0x000fe200000006ff */
[----:B--2---:R-:W-:-:S03]  /*5340*/  ULEA UR5, UR5, UR4, 0x18 ;  /* 0x0000000405057291 */ /* 0x004fc6000f8ec0ff */
[----:B------:R-:W-:-:S04]  /*5350*/  LOP3.LUT R5, R0, R3, RZ, 0xfc, !PT ;  /* 0x0000000300057212 */ /* 0x000fc800078efcff */
[C---:B------:R-:W-:Y:S02]  /*5360*/  LOP3.LUT R3, R5.reuse, 0xffff, RZ, 0xc0, !PT ;  /* 0x0000ffff05037812 */ /* 0x040fe400078ec0ff */
[----:B------:R-:W2:Y:S02]  /*5370*/  LDS R2, [UR5] ;  /* 0x00000005ff027984 */ /* 0x000ea40008000800 */
[----:B--2---:R-:W-:-:S04]  /*5380*/  LOP3.LUT R0, R5, 0xffff, R2, 0x80, !PT ;  /* 0x0000ffff05007812 */ /* 0x004fc800078e8002 */
[----:B------:R-:W-:-:S13]  /*5390*/  ISETP.NE.AND P0, PT, R0, R3, PT ;  /* 0x000000030000720c */ /* 0x000fda0003f05270 */
[----:B------:R-:W-:Y:S05]  /*53a0*/  @P0 BRA `(.L_x_83) ;  /* 0x00000000006c0947 */ /* 0x000fea0003800000 */
[----:B------:R-:W-:Y:S02]  /*53b0*/  SHF.R.U32.HI R0, RZ, 0x10, R2 ;  /* 0x00000010ff007819 */ /* 0x000fe40000011602 */
[----:B------:R-:W-:-:S04]  /*53c0*/  SHF.R.U32.HI R3, RZ, 0x10, R5 ;  /* 0x00000010ff037819 */ /* 0x000fc80000011605 */
[----:B------:R-:W-:-:S04]  /*53d0*/  LOP3.LUT R0, R0, R3, RZ, 0xc0, !PT ;  /* 0x0000000300007212 */ /* 0x000fc800078ec0ff */
[----:B------:R-:W-:-:S13]  /*53e0*/  ISETP.NE.AND P0, PT, R0, R3, PT ;  /* 0x000000030000720c */ /* 0x000fda0003f05270 */
[----:B------:R-:W-:Y:S05]  /*53f0*/  @P0 BRA `(.L_x_84) ;  /* 0x00000000004c0947 */ /* 0x000fea0003800000 */
[----:B------:R-:W-:Y:S02]  /*5400*/  R2UR UR4, R5 ;  /* 0x00000000050472ca */ /* 0x000fe400000e0000 */
[----:B------:R-:W-:Y:S02]  /*5410*/  ELECT P0, URZ, PT ;  /* 0x0000000000ff782f */ /* 0x000fe40003800000 */
[----:B------:R-:W-:-:S09]  /*5420*/  PLOP3.LUT P1, PT, PT, PT, PT, 0x8, 0x80 ;  /* 0x000000000080781c */ /* 0x000fd20003f2e170 */
[----:B------:R-:W-:Y:S02]  /*5430*/  ULOP3.LUT UR4, URZ, UR4, URZ, 0x33, !UPT ;  /* 0x00000004ff047292 */ /* 0x000fe4000f8e33ff */
[----:B------:R-:W-:-:S10]  /*5440*/  VOTEU.ANY UP0, P0 ;  /* 0x0000000000ff7886 */ /* 0x000fd40000000100 */
.L_x_85:
[----:B------:R-:W-:Y:S01]  /*5450*/  @P0 ELECT P1, URZ, PT ;  /* 0x0000000000ff082f */ /* 0x000fe20003820000 */
[----:B------:R2:W-:-:S12]  /*5460*/  @UP0 UTCATOMSWS.AND URZ, UR4 ;  /* 0x0000000400ff09e3 */ /* 0x0005d80008000000 */
[----:B------:R-:W-:Y:S02]  /*5470*/  @P1 PLOP3.LUT P0, PT, P1, PT, PT, 0x8, 0x80 ;  /* 0x000000000080181c */ /* 0x000fe40000f0e170 */
[----:B------:R-:W-:-:S11]  /*5480*/  PLOP3.LUT P1, PT, PT, PT, PT, 0x8, 0x80 ;  /* 0x000000000080781c */ /* 0x000fd60003f2e170 */
[----:B--2---:R-:W-:Y:S05]  /*5490*/  @P0 BRA.U.ANY `(.L_x_85) ;  /* 0xfffffffd00ec0947 */ /* 0x004fea000393ffff */
[----:B------:R-:W2:Y:S01]  /*54a0*/  S2R R2, SR_LANEID ;  /* 0x0000000000027919 */ /* 0x000ea20000000000 */
[----:B------:R-:W-:Y:S01]  /*54b0*/  IMAD.U32 R0, RZ, RZ, UR4 ;  /* 0x00000004ff007e24 */ /* 0x000fe2000f8e00ff */
[----:B------:R-:W-:Y:S02]  /*54c0*/  VOTEU.ANY UR6, UPT, PT ;  /* 0x0000000000067886 */ /* 0x000fe400038e0100 */
[----:B------:R-:W-:Y:S01]  /*54d0*/  UFLO.U32 UR6, UR6 ;  /* 0x00000006000672bd */ /* 0x000fe200080e0000 */
[----:B------:R-:W3:Y:S05]  /*54e0*/  REDUX UR4, R0 ;  /* 0x00000000000473c4 */ /* 0x000eea0000000000 */
[----:B--2---:R-:W-:-:S02]  /*54f0*/  ISETP.EQ.U32.AND P0, PT, R2, UR6, PT ;  /* 0x0000000602007c0c */ /* 0x004fc4000bf02070 */
[----:B---3--:R-:W-:-:S11]  /*5500*/  MOV R2, UR4 ;  /* 0x0000000400027c02 */ /* 0x008fd60008000f00 */
[----:B------:R2:W-:Y:S01]  /*5510*/  @P0 ATOMS.AND RZ, [UR5], R2 ;  /* 0x00000002ffff098c */ /* 0x0005e2000a800005 */
[----:B------:R-:W-:Y:S05]  /*5520*/  BRA `(.L_x_86) ;  /* 0x0000000000147947 */ /* 0x000fea0003800000 */
.L_x_84:
[----:B------:R-:W-:Y:S02]  /*5530*/  MOV R2, 0x5550 ;  /* 0x0000555000027802 */ /* 0x000fe40000000f00 */
[----:B-1----:R-:W-:Y:S05]  /*5540*/  CALL.REL.NOINC `($__internal_0_$__cuda_sm10x_tcgen05_guardrail_trap_col_being_dealloced_not_returned_by_alloc) ;  /* 0x0000000400fc7944 */ /* 0x002fea0003c00000 */
[----:B------:R-:W-:Y:S05]  /*5550*/  BRA `(.L_x_86) ;  /* 0x0000000000087947 */ /* 0x000fea0003800000 */
.L_x_83:
[----:B------:R-:W-:Y:S02]  /*5560*/  MOV R2, 0x5580 ;  /* 0x0000558000027802 */ /* 0x000fe40000000f00 */
[----:B-1----:R-:W-:Y:S05]  /*5570*/  CALL.REL.NOINC `($__internal_2_$__cuda_sm10x_tcgen05_guardrail_trap_unallocated_columns_being_dealloced) ;  /* 0x0000000800087944 */ /* 0x002fea0003c00000 */
.L_x_86:
[----:B------:R-:W-:Y:S01]  /*5580*/  NOP ;  /* 0x0000000000007918 */ /* 0x000fe20000000000 */
.L_x_80:
[----:B------:R-:W-:Y:S01]  /*5590*/  ISETP.NE.AND P0, PT, R124, RZ, PT ;  /* 0x000000ff7c00720c */ /* 0x000fe20003f05270 */
[----:B------:R-:W-:-:S04]  /*55a0*/  DEPBAR.LE SB0, 0x0 ;  /* 0x000080000000791a */ /* 0x000fc80000000000 */
[----:B------:R-:W-:-:S08]  /*55b0*/  DEPBAR.LE SB0, 0x0 ;  /* 0x000080000000791a */ /* 0x000fd00000000000 */
[----:B------:R-:W-:Y:S05]  /*55c0*/  @P0 BRA `(.L_x_52) ;  /* 0x0000000000200947 */ /* 0x000fea0003800000 */
[----:B------:R-:W-:Y:S01]  /*55d0*/  ELECT P0, URZ, PT ;  /* 0x0000000000ff782f */ /* 0x000fe20003800000 */
[----:B-1----:R-:W-:-:S12]  /*55e0*/  IMAD.MOV.U32 R0, RZ, RZ, 0x20 ;  /* 0x00000020ff007424 */ /* 0x002fd800078e00ff */
[----:B--2---:R-:W-:-:S04]  /*55f0*/  @P0 IADD3 R2, PT, PT, -R0, 0x100000, RZ ;  /* 0x0010000000020810 */ /* 0x004fc80007ffe1ff */
[C---:B------:R-:W-:Y:S02]  /*5600*/  @P0 SHF.L.U32 R3, R2.reuse, 0xb, RZ ;  /* 0x0000000b02030819 */ /* 0x040fe400000006ff */
[----:B------:R-:W-:-:S05]  /*5610*/  @P0 SHF.L.U32 R2, R2, 0x1, RZ ;  /* 0x0000000102020819 */ /* 0x000fca00000006ff */
[----:B------:R1:W-:Y:S04]  /*5620*/  @P0 STS.64 [R87+URZ+0xb0], R2 ;  /* 0x0000b00257000988 */ /* 0x0003e80008000aff */
[----:B------:R-:W2:Y:S02]  /*5630*/  FENCE.VIEW.ASYNC.S ;  /* 0x00000000000073c6 */ /* 0x000ea40000000000 */
[----:B--2---:R-:W2:Y:S02]  /*5640*/  SYNCS.CCTL.IVALL ;  /* 0x00000000000079b1 */ /* 0x004ea40000000000 */
.L_x_52:
[----:B--2---:R-:W-:Y:S01]  /*5650*/  NOP ;  /* 0x0000000000007918 */ /* 0x004fe20000000000 */
[----:B-1----:R-:W-:Y:S05]  /*5660*/  EXIT ;  /* 0x000000000000794d */ /* 0x002fea0003800000 */
.L_x_22:
[----:B------:R-:W-:-:S07]  /*5670*/  MOV R20, R21 ;  /* 0x0000001500147202 */ /* 0x000fce0000000f00 */
.L_x_87:
[----:B----4-:R4:W3:Y:S02]  /*5680*/  SYNCS.PHASECHK.TRANS64.TRYWAIT P0, [R14+URZ+0xa0], R21 ;  /* 0x0000a0150e0075a7 */ /* 0x0108e400080011ff */
[----:B---3--:R-:W-:Y:S05]  /*5690*/  @!P0 NANOSLEEP.SYNCS 0x989680 ;  /* 0x009896800000895d */ /* 0x008fea0003900000 */
[----:B------:R-:W3:Y:S02]  /*56a0*/  @!P0 SYNCS.PHASECHK.TRANS64 P0, [R14+URZ+0xa0], R21 ;  /* 0x0000a0150e0085a7 */ /* 0x000ee400080010ff */
[----:B---3--:R-:W-:Y:S05]  /*56b0*/  @!P0 BRA `(.L_x_87) ;  /* 0xfffffffc00f08947 */ /* 0x008fea000383ffff */
[----:B------:R-:W-:Y:S05]  /*56c0*/  BRA `(.L_x_88) ;  /* 0xffffffb800447947 */ /* 0x000fea000383ffff */
.L_x_24:
[----:B------:R-:W-:-:S07]  /*56d0*/  MOV R7, R6 ;  /* 0x0000000600077202 */ /* 0x000fce0000000f00 */
.L_x_89:
[----:B--2---:R2:W3:Y:S02]  /*56e0*/  SYNCS.PHASECHK.TRANS64.TRYWAIT P0, [R2+URZ+0xa0], R7 ;  /* 0x0000a007020075a7 */ /* 0x0044e400080011ff */
[----:B---3--:R-:W-:Y:S05]  /*56f0*/  @!P0 NANOSLEEP.SYNCS 0x989680 ;  /* 0x009896800000895d */ /* 0x008fea0003900000 */
[----:B------:R-:W3:Y:S02]  /*5700*/  @!P0 SYNCS.PHASECHK.TRANS64 P0, [R2+URZ+0xa0], R7 ;  /* 0x0000a007020085a7 */ /* 0x000ee400080010ff */
[----:B---3--:R-:W-:Y:S05]  /*5710*/  @!P0 BRA `(.L_x_89) ;  /* 0xfffffffc00f08947 */ /* 0x008fea000383ffff */
[----:B------:R-:W-:Y:S05]  /*5720*/  BRA `(.L_x_90) ;  /* 0xffffffb800f07947 */ /* 0x000fea000383ffff */
.L_x_25:
[----:B------:R-:W-:-:S07]  /*5730*/  MOV R9, R8 ;  /* 0x0000000800097202 */ /* 0x000fce0000000f00 */
.L_x_91:
[----:B--2---:R2:W3:Y:S02]  /*5740*/  SYNCS.PHASECHK.TRANS64.TRYWAIT P0, [R3+URZ+0xa0], R9 ;  /* 0x0000a009030075a7 */ /* 0x0044e400080011ff */
[----:B---3--:R-:W-:Y:S05]  /*5750*/  @!P0 NANOSLEEP.SYNCS 0x989680 ;  /* 0x009896800000895d */ /* 0x008fea0003900000 */
[----:B------:R-:W3:Y:S02]  /*5760*/  @!P0 SYNCS.PHASECHK.TRANS64 P0, [R3+URZ+0xa0], R9 ;  /* 0x0000a009030085a7 */ /* 0x000ee400080010ff */
[----:B---3--:R-:W-:Y:S05]  /*5770*/  @!P0 BRA `(.L_x_91) ;  /* 0xfffffffc00f08947 */ /* 0x008fea000383ffff */
[----:B------:R-:W-:Y:S05]  /*5780*/  BRA `(.L_x_17) ;  /* 0xffffffbc00247947 */ /* 0x000fea000383ffff */
.L_x_27:
[----:B------:R-:W-:-:S07]  /*5790*/  MOV R0, UR34 ;  /* 0x0000002200007c02 */ /* 0x000fce0008000f00 */
.L_x_92:
[----:B---3--:R3:W4:Y:S02]  /*57a0*/  SYNCS.PHASECHK.TRANS64.TRYWAIT P0, [R0+URZ+0x90], RZ ;  /* 0x000090ff000075a7 */ /* 0x00872400080011ff */
[----:B----4-:R-:W-:Y:S05]  /*57b0*/  @!P0 NANOSLEEP.SYNCS 0x989680 ;  /* 0x009896800000895d */ /* 0x010fea0003900000 */
[----:B------:R-:W4:Y:S02]  /*57c0*/  @!P0 SYNCS.PHASECHK.TRANS64 P0, [R0+URZ+0x90], RZ ;  /* 0x000090ff000085a7 */ /* 0x000f2400080010ff */
[----:B----4-:R-:W-:Y:S05]  /*57d0*/  @!P0 BRA `(.L_x_92) ;  /* 0xfffffffc00f08947 */ /* 0x010fea000383ffff */
[----:B------:R-:W-:Y:S05]  /*57e0*/  BRA `(.L_x_93) ;  /* 0xffffffbc00307947 */ /* 0x000fea000383ffff */
.L_x_30:
[----:B------:R-:W-:Y:S02]  /*57f0*/  MOV R4, UR4 ;  /* 0x0000000400047c02 */ /* 0x000fe40008000f00 */
[----:B------:R-:W-:Y:S02]  /*5800*/  MOV R5, UR4 ;  /* 0x0000000400057c02 */ /* 0x000fe40008000f00 */
[----:B------:R-:W-:-:S07]  /*5810*/  MOV R0, UR5 ;  /* 0x0000000500007c02 */ /* 0x000fce0008000f00 */
.L_x_94:
[----:B-1----:R1:W3:Y:S02]  /*5820*/  SYNCS.PHASECHK.TRANS64.TRYWAIT P0, [R0+URZ+0x38], R5 ;  /* 0x00003805000075a7 */ /* 0x0022e400080011ff */
[----:B---3--:R-:W-:Y:S05]  /*5830*/  @!P0 NANOSLEEP.SYNCS 0x989680 ;  /* 0x009896800000895d */ /* 0x008fea0003900000 */
[----:B------:R-:W3:Y:S02]  /*5840*/  @!P0 SYNCS.PHASECHK.TRANS64 P0, [R0+URZ+0x38], R5 ;  /* 0x00003805000085a7 */ /* 0x000ee400080010ff */
[----:B---3--:R-:W-:Y:S05]  /*5850*/  @!P0 BRA `(.L_x_94) ;  /* 0xfffffffc00f08947 */ /* 0x008fea000383ffff */
[----:B------:R-:W-:Y:S05]  /*5860*/  BRA `(.L_x_29) ;  /* 0xffffffbc00e47947 */ /* 0x000fea000383ffff */
.L_x_33:
[----:B------:R-:W-:-:S07]  /*5870*/  MOV R5, R4 ;  /* 0x0000000400057202 */ /* 0x000fce0000000f00 */
.L_x_95:
[----:B--2---:R2:W3:Y:S02]  /*5880*/  SYNCS.PHASECHK.TRANS64.TRYWAIT P0, [R3+URZ+0x90], R5 ;  /* 0x00009005030075a7 */ /* 0x0044e400080011ff */
[----:B---3--:R-:W-:Y:S05]  /*5890*/  @!P0 NANOSLEEP.SYNCS 0x989680 ;  /* 0x009896800000895d */ /* 0x008fea0003900000 */
[----:B------:R-:W3:Y:S02]  /*58a0*/  @!P0 SYNCS.PHASECHK.TRANS64 P0, [R3+URZ+0x90], R5 ;  /* 0x00009005030085a7 */ /* 0x000ee400080010ff */
[----:B---3--:R-:W-:Y:S05]  /*58b0*/  @!P0 BRA `(.L_x_95) ;  /* 0xfffffffc00f08947 */ /* 0x008fea000383ffff */
[----:B------:R-:W-:Y:S05]  /*58c0*/  BRA `(.L_x_96) ;  /* 0xffffffc000787947 */ /* 0x000fea000383ffff */
.L_x_35:
[----:B------:R-:W-:Y:S02]  /*58d0*/  MOV R2, UR4 ;  /* 0x0000000400027c02 */ /* 0x000fe40008000f00 */
[----:B--2---:R-:W-:Y:S02]  /*58e0*/  MOV R3, UR4 ;  /* 0x0000000400037c02 */ /* 0x004fe40008000f00 */
[----:B------:R-:W-:-:S07]  /*58f0*/  MOV R0, UR5 ;  /* 0x0000000500007c02 */ /* 0x000fce0008000f00 */
.L_x_97:
[----:B-1----:R1:W2:Y:S02]  /*5900*/  SYNCS.PHASECHK.TRANS64.TRYWAIT P0, [R0+URZ+0x38], R3 ;  /* 0x00003803000075a7 */ /* 0x0022a400080011ff */
[----:B--2---:R-:W-:Y:S05]  /*5910*/  @!P0 NANOSLEEP.SYNCS 0x989680 ;  /* 0x009896800000895d */ /* 0x004fea0003900000 */
[----:B------:R-:W2:Y:S02]  /*5920*/  @!P0 SYNCS.PHASECHK.TRANS64 P0, [R0+URZ+0x38], R3 ;  /* 0x00003803000085a7 */ /* 0x000ea400080010ff */
[----:B--2---:R-:W-:Y:S05]  /*5930*/  @!P0 BRA `(.L_x_97) ;  /* 0xfffffffc00f08947 */ /* 0x004fea000383ffff */
[----:B------:R-:W-:Y:S05]  /*5940*/  BRA `(.L_x_98) ;  /* 0xffffffc400107947 */ /* 0x000fea000383ffff */
.L_x_37:
[----:B------:R-:W-:-:S07]  /*5950*/  MOV R2, UR12 ;  /* 0x0000000c00027c02 */ /* 0x000fce0008000f00 */
.L_x_99:
[----:B-1----:R1:W3:Y:S02]  /*5960*/  SYNCS.PHASECHK.TRANS64.TRYWAIT P0, [R2+URZ+0x90], RZ ;  /* 0x000090ff020075a7 */ /* 0x0022e400080011ff */
[----:B---3--:R-:W-:Y:S05]  /*5970*/  @!P0 NANOSLEEP.SYNCS 0x989680 ;  /* 0x009896800000895d */ /* 0x008fea0003900000 */
[----:B------:R-:W3:Y:S02]  /*5980*/  @!P0 SYNCS.PHASECHK.TRANS64 P0, [R2+URZ+0x90], RZ ;  /* 0x000090ff020085a7 */ /* 0x000ee400080010ff */
[----:B---3--:R-:W-:Y:S05]  /*5990*/  @!P0 BRA `(.L_x_99) ;  /* 0xfffffffc00f08947 */ /* 0x008fea000383ffff */
[----:B------:R-:W-:Y:S05]  /*59a0*/  BRA `(.L_x_100) ;  /* 0xffffffc400307947 */ /* 0x000fea000383ffff */
.L_x_40:
[----:B------:R-:W-:Y:S02]  /*59b0*/  MOV R2, UR13 ;  /* 0x0000000d00027c02 */ /* 0x000fe40008000f00 */
[----:B------:R-:W-:Y:S02]  /*59c0*/  MOV R3, UR13 ;  /* 0x0000000d00037c02 */ /* 0x000fe40008000f00 */
[----:B------:R-:W-:-:S07]  /*59d0*/  MOV R0, UR17 ;  /* 0x0000001100007c02 */ /* 0x000fce0008000f00 */
.L_x_101:
[----:B-1----:R1:W2:Y:S02]  /*59e0*/  SYNCS.PHASECHK.TRANS64.TRYWAIT P0, [R0+URZ+0x80], R3 ;  /* 0x00008003000075a7 */ /* 0x0022a400080011ff */
[----:B--2---:R-:W-:Y:S05]  /*59f0*/  @!P0 NANOSLEEP.SYNCS 0x989680 ;  /* 0x009896800000895d */ /* 0x004fea0003900000 */
[----:B------:R-:W2:Y:S02]  /*5a00*/  @!P0 SYNCS.PHASECHK.TRANS64 P0, [R0+URZ+0x80], R3 ;  /* 0x00008003000085a7 */ /* 0x000ea400080010ff */
[----:B--2---:R-:W-:Y:S05]  /*5a10*/  @!P0 BRA `(.L_x_101) ;  /* 0xfffffffc00f08947 */ /* 0x004fea000383ffff */
[----:B------:R-:W-:Y:S05]  /*5a20*/  BRA `(.L_x_39) ;  /* 0xffffffc800887947 */ /* 0x000fea000383ffff */
.L_x_43:
[----:B------:R-:W-:Y:S02]  /*5a30*/  MOV R2, UR25 ;  /* 0x0000001900027c02 */ /* 0x000fe40008000f00 */
[----:B------:R-:W-:Y:S02]  /*5a40*/  MOV R3, UR25 ;  /* 0x0000001900037c02 */ /* 0x000fe40008000f00 */
[----:B------:R-:W-:Y:S07]  /*5a50*/  MOV R0, UR13 ;  /* 0x0000000d00007c02 */ /* 0x000fee0008000f00 */
.L_x_102:
[----:B-1----:R1:W2:Y:S02]  /*5a60*/  SYNCS.PHASECHK.TRANS64.TRYWAIT P0, [R0+URZ], R3 ;  /* 0x00000003000075a7 */ /* 0x0022a400080011ff */
[----:B--2---:R-:W-:Y:S05]  /*5a70*/  @!P0 NANOSLEEP.SYNCS 0x989680 ;  /* 0x009896800000895d */ /* 0x004fea0003900000 */
[----:B------:R-:W2:Y:S02]  /*5a80*/  @!P0 SYNCS.PHASECHK.TRANS64 P0, [R0+URZ], R3 ;  /* 0x00000003000085a7 */ /* 0x000ea400080010ff */
[----:B--2---:R-:W-:Y:S05]  /*5a90*/  @!P0 BRA `(.L_x_102) ;  /* 0xfffffffc00f08947 */ /* 0x004fea000383ffff */
[----:B------:R-:W-:Y:S05]  /*5aa0*/  BRA `(.L_x_42) ;  /* 0xffffffc800ec7947 */ /* 0x000fea000383ffff */
.L_x_46:
[-C--:B------:R-:W-:Y:S02]  /*5ab0*/  MOV R6, R3.reuse ;  /* 0x0000000300067202 */ /* 0x080fe40000000f00 */
[----:B------:R-:W-:-:S07]  /*5ac0*/  MOV R7, R3 ;  /* 0x0000000300077202 */ /* 0x000fce0000000f00 */
.L_x_103:
[----:B--2---:R2:W3:Y:S02]  /*5ad0*/  SYNCS.PHASECHK.TRANS64.TRYWAIT P0, [R2+URZ+0x90], R7 ;  /* 0x00009007020075a7 */ /* 0x0044e400080011ff */
[----:B---3--:R-:W-:Y:S05]  /*5ae0*/  @!P0 NANOSLEEP.SYNCS 0x989680 ;  /* 0x009896800000895d */ /* 0x008fea0003900000 */
[----:B------:R-:W3:Y:S02]  /*5af0*/  @!P0 SYNCS.PHASECHK.TRANS64 P0, [R2+URZ+0x90], R7 ;  /* 0x00009007020085a7 */ /* 0x000ee400080010ff */
[----:B---3--:R-:W-:Y:S05]  /*5b00*/  @!P0 BRA `(.L_x_103) ;  /* 0xfffffffc00f08947 */ /* 0x008fea000383ffff */
[----:B------:R-:W-:Y:S05]  /*5b10*/  BRA `(.L_x_104) ;  /* 0xffffffcc00887947 */ /* 0x000fea000383ffff */
.L_x_61:
[----:B------:R-:W-:-:S07]  /*5b20*/  MOV R15, R14 ;  /* 0x0000000e000f7202 */ /* 0x000fce0000000f00 */
.L_x_105:
[----:B-1----:R1:W2:Y:S02]  /*5b30*/  SYNCS.PHASECHK.TRANS64.TRYWAIT P0, [R3+URZ], R15 ;  /* 0x0000000f030075a7 */ /* 0x0022a400080011ff */
[----:B--2---:R-:W-:Y:S05]  /*5b40*/  @!P0 NANOSLEEP.SYNCS 0x989680 ;  /* 0x009896800000895d */ /* 0x004fea0003900000 */
[----:B------:R-:W2:Y:S02]  /*5b50*/  @!P0 SYNCS.PHASECHK.TRANS64 P0, [R3+URZ], R15 ;  /* 0x0000000f030085a7 */ /* 0x000ea400080010ff */
[----:B--2---:R-:W-:Y:S05]  /*5b60*/  @!P0 BRA `(.L_x_105) ;  /* 0xfffffffc00f08947 */ /* 0x004fea000383ffff */
[----:B------:R-:W-:Y:S05]  /*5b70*/  BRA `(.L_x_60) ;  /* 0xffffffd4005c7947 */ /* 0x000fea000383ffff */
.L_x_64:
[----:B------:R-:W-:-:S07]  /*5b80*/  MOV R9, R8 ;  /* 0x0000000800097202 */ /* 0x000fce0000000f00 */
.L_x_106:
[----:B-1----:R1:W2:Y:S02]  /*5b90*/  SYNCS.PHASECHK.TRANS64.TRYWAIT P0, [R3+URZ], R9 ;  /* 0x00000009030075a7 */ /* 0x0022a400080011ff */
[----:B--2---:R-:W-:Y:S05]  /*5ba0*/  @!P0 NANOSLEEP.SYNCS 0x989680 ;  /* 0x009896800000895d */ /* 0x004fea0003900000 */
[----:B------:R-:W2:Y:S02]  /*5bb0*/  @!P0 SYNCS.PHASECHK.TRANS64 P0, [R3+URZ], R9 ;  /* 0x00000009030085a7 */ /* 0x000ea400080010ff */
[----:B--2---:R-:W-:Y:S05]  /*5bc0*/  @!P0 BRA `(.L_x_106) ;  /* 0xfffffffc00f08947 */ /* 0x004fea000383ffff */
[----:B------:R-:W-:Y:S05]  /*5bd0*/  BRA `(.L_x_63) ;  /* 0xffffffd400c47947 */ /* 0x000fea000383ffff */
.L_x_65:
[----:B-1----:R1:W3:Y:S02]  /*5be0*/  SYNCS.PHASECHK.TRANS64.TRYWAIT P0, [R87+URZ+0x90], RZ ;  /* 0x000090ff570075a7 */ /* 0x0022e400080011ff */
[----:B---3--:R-:W-:Y:S05]  /*5bf0*/  @!P0 NANOSLEEP.SYNCS 0x989680 ;  /* 0x009896800000895d */ /* 0x008fea0003900000 */
[----:B------:R-:W3:Y:S02]  /*5c00*/  @!P0 SYNCS.PHASECHK.TRANS64 P0, [R87+URZ+0x90], RZ ;  /* 0x000090ff570085a7 */ /* 0x000ee400080010ff */
[----:B---3--:R-:W-:Y:S05]  /*5c10*/  @!P0 BRA `(.L_x_65) ;  /* 0xfffffffc00f08947 */ /* 0x008fea000383ffff */
[----:B------:R-:W-:Y:S05]  /*5c20*/  BRA `(.L_x_107) ;  /* 0xffffffd800287947 */ /* 0x000fea000383ffff */
.L_x_67:
[----:B------:R-:W-:-:S07]  /*5c30*/  MOV R3, R2 ;  /* 0x0000000200037202 */ /* 0x000fce0000000f00 */
.L_x_108:
[----:B--2---:R2:W3:Y:S02]  /*5c40*/  SYNCS.PHASECHK.TRANS64.TRYWAIT P1, [R127+URZ+0x70], R3 ;  /* 0x000070037f0075a7 */ /* 0x0044e400080211ff */
[----:B---3--:R-:W-:Y:S05]  /*5c50*/  @!P1 NANOSLEEP.SYNCS 0x989680 ;  /* 0x009896800000995d */ /* 0x008fea0003900000 */
[----:B------:R-:W3:Y:S02]  /*5c60*/  @!P1 SYNCS.PHASECHK.TRANS64 P1, [R127+URZ+0x70], R3 ;  /* 0x000070037f0095a7 */ /* 0x000ee400080210ff */
[----:B---3--:R-:W-:Y:S05]  /*5c70*/  @!P1 BRA `(.L_x_108) ;  /* 0xfffffffc00f09947 */ /* 0x008fea000383ffff */
[----:B------:R-:W-:Y:S05]  /*5c80*/  BRA `(.L_x_109) ;  /* 0xffffffdc00547947 */ /* 0x000fea000383ffff */
.L_x_75:
[----:B------:R-:W-:-:S07]  /*5c90*/  MOV R5, R4 ;  /* 0x0000000400057202 */ /* 0x000fce0000000f00 */
.L_x_110:
[----:B-1----:R1:W2:Y:S02]  /*5ca0*/  SYNCS.PHASECHK.TRANS64.TRYWAIT P0, [R3+URZ+0x90], R5 ;  /* 0x00009005030075a7 */ /* 0x0022a400080011ff */
[----:B--2---:R-:W-:Y:S05]  /*5cb0*/  @!P0 NANOSLEEP.SYNCS 0x989680 ;  /* 0x009896800000895d */ /* 0x004fea0003900000 */
[----:B------:R-:W2:Y:S02]  /*5cc0*/  @!P0 SYNCS.PHASECHK.TRANS64 P0, [R3+URZ+0x90], R5 ;  /* 0x00009005030085a7 */ /* 0x000ea400080010ff */
[----:B--2---:R-:W-:Y:S05]  /*5cd0*/  @!P0 BRA `(.L_x_110) ;  /* 0xfffffffc00f08947 */ /* 0x004fea000383ffff */
[----:B------:R-:W-:Y:S05]  /*5ce0*/  BRA `(.L_x_111) ;  /* 0xfffffff000907947 */ /* 0x000fea000383ffff */
.L_x_82:
[----:B-1----:R1:W2:Y:S02]  /*5cf0*/  SYNCS.PHASECHK.TRANS64.TRYWAIT P0, [R87+URZ+0xb0], RZ ;  /* 0x0000b0ff570075a7 */ /* 0x0022a400080011ff */
[----:B--2---:R-:W-:Y:S05]  /*5d00*/  @!P0 NANOSLEEP.SYNCS 0x989680 ;  /* 0x009896800000895d */ /* 0x004fea0003900000 */
[----:B------:R-:W2:Y:S02]  /*5d10*/  @!P0 SYNCS.PHASECHK.TRANS64 P0, [R87+URZ+0xb0], RZ ;  /* 0x0000b0ff570085a7 */ /* 0x000ea400080010ff */
[----:B--2---:R-:W-:Y:S05]  /*5d20*/  @!P0 BRA `(.L_x_82) ;  /* 0xfffffffc00f08947 */ /* 0x004fea000383ffff */
[----:B------:R-:W-:Y:S05]  /*5d30*/  BRA `(.L_x_112) ;  /* 0xfffffff400587947 */ /* 0x000fea000383ffff */
        .weak           $__internal_0_$__cuda_sm10x_tcgen05_guardrail_trap_col_being_dealloced_not_returned_by_alloc
        .type           $__internal_0_$__cuda_sm10x_tcgen05_guardrail_trap_col_being_dealloced_not_returned_by_alloc,@function
        .size           $__internal_0_$__cuda_sm10x_tcgen05_guardrail_trap_col_being_dealloced_not_returned_by_alloc,($__internal_1_$__cuda_sm10x_tcgen05_guardrail_trap_phase_invalid_during_alloc - $__internal_0_$__cuda_sm10x_tcgen05_guardrail_trap_col_being_dealloced_not_returned_by_alloc)
$__internal_0_$__cuda_sm10x_tcgen05_guardrail_trap_col_being_dealloced_not_returned_by_alloc:
[----:B------:R-:W-:Y:S05]  /*5d40*/  BPT.TRAP 0x1 ;  /* 0x000000040000795c */ /* 0x000fea0000300000 */
[----:B------:R-:W-:-:S04]  /*5d50*/  HFMA2 R3, -RZ, RZ, 0, 0 ;  /* 0x00000000ff037431 */ /* 0x000fc800000001ff */
[----:B------:R-:W-:Y:S05]  /*5d60*/  RET.REL.NODEC R2 `(kernel_cutlass_kernel_cudnngrouped_gemmgrouped_gemm_swiglugrouped_gemm_swiglu_quantBlockScaledContiguousGroupedGemmKernel_object_at__TiledMMA_ThrLayoutVMNK21111000_PermutationMNK____MMAAt_0) ;  /* 0xffffffa002a47950 */ /* 0x000fea0003c3ffff */
        .weak           $__internal_1_$__cuda_sm10x_tcgen05_guardrail_trap_phase_invalid_during_alloc
        .type           $__internal_1_$__cuda_sm10x_tcgen05_guardrail_trap_phase_invalid_during_alloc,@function
        .size           $__internal_1_$__cuda_sm10x_tcgen05_guardrail_trap_phase_invalid_during_alloc,($__internal_2_$__cuda_sm10x_tcgen05_guardrail_trap_unallocated_columns_being_dealloced - $__internal_1_$__cuda_sm10x_tcgen05_guardrail_trap_phase_invalid_during_alloc)
$__internal_1_$__cuda_sm10x_tcgen05_guardrail_trap_phase_invalid_during_alloc:
[----:B------:R-:W-:Y:S05]  /*5d70*/  BPT.TRAP 0x1 ;  /* 0x000000040000795c */ /* 0x000fea0000300000 */
[----:B------:R-:W-:-:S04]  /*5d80*/  MOV R3, 0x0 ;  /* 0x0000000000037802 */ /* 0x000fc80000000f00 */
[----:B------:R-:W-:Y:S05]  /*5d90*/  RET.REL.NODEC R2 `(kernel_cutlass_kernel_cudnngrouped_gemmgrouped_gemm_swiglugrouped_gemm_swiglu_quantBlockScaledContiguousGroupedGemmKernel_object_at__TiledMMA_ThrLayoutVMNK21111000_PermutationMNK____MMAAt_0) ;  /* 0xffffffa002987950 */ /* 0x000fea0003c3ffff */
        .weak           $__internal_2_$__cuda_sm10x_tcgen05_guardrail_trap_unallocated_columns_being_dealloced
        .type           $__internal_2_$__cuda_sm10x_tcgen05_guardrail_trap_unallocated_columns_being_dealloced,@function
        .size           $__internal_2_$__cuda_sm10x_tcgen05_guardrail_trap_unallocated_columns_being_dealloced,(.L_x_116 - $__internal_2_$__cuda_sm10x_tcgen05_guardrail_trap_unallocated_columns_being_dealloced)
$__internal_2_$__cuda_sm10x_tcgen05_guardrail_trap_unallocated_columns_being_dealloced:
[----:B------:R-:W-:Y:S05]  /*5da0*/  BPT.TRAP 0x1 ;  /* 0x000000040000795c */ /* 0x000fea0000300000 */
[----:B------:R-:W-:-:S04]  /*5db0*/  HFMA2 R3, -RZ, RZ, 0, 0 ;  /* 0x00000000ff037431 */ /* 0x000fc800000001ff */
[----:B------:R-:W-:Y:S05]  /*5dc0*/  RET.REL.NODEC R2 `(kernel_cutlass_kernel_cudnngrouped_gemmgrouped_gemm_swiglugrouped_gemm_swiglu_quantBlockScaledContiguousGroupedGemmKernel_object_at__TiledMMA_ThrLayoutVMNK21111000_PermutationMNK____MMAAt_0) ;  /* 0xffffffa0028c7950 */ /* 0x000fea0003c3ffff */
.L_x_113:
[----:B------:R-:W-:-:S00]  /*5dd0*/  BRA `(.L_x_113) ;  /* 0xfffffffc00fc7947 */ /* 0x000fc0000383ffff */
[----:B------:R-:W-:-:S00]  /*5de0*/  NOP ;  /* 0x0000000000007918 */ /* 0x000fc00000000000 */
        /* <DEDUP_REMOVED lines=9> */
.L_x_116:


//--------------------- .nv.shared.kernel_cutlass_kernel_cudnngrouped_gemmgrouped_gemm_swiglugrouped_gemm_swiglu_quantBlockScaledContiguousGroupedGemmKernel_object_at__TiledMMA_ThrLayoutVMNK21111000_PermutationMNK____MMAAt_0 --------------------------
	.section	.nv.shared.kernel_cutlass_kernel_cudnngrouped_gemmgrouped_gemm_swiglugrouped_gemm_swiglu_quantBlockScaledContiguousGroupedGemmKernel_object_at__TiledMMA_ThrLayoutVMNK21111000_PermutationMNK____MMAAt_0,"aw",@nobits
	.sectionflags	@""
	.align	1024
	.zero		1024


//--------------------- .nv.shared.reserved.0     --------------------------
	.section	.nv.shared.reserved.0,"aw",@nobits
	.align	8
	.weak		__nv_reservedSMEM_offset_0_alias
	.size		__nv_reservedSMEM_offset_0_alias, 0, 64
	.other		__nv_reservedSMEM_offset_0_alias,@"STO_CUDA_RESERVED_SHARED STV_DEFAULT"
__nv_reservedSMEM_offset_0_alias:
	.zero		0
.nv.shared.reserved.0:
	.zero		64
	.weak		__nv_reservedSMEM_allocation_phase
	.type		__nv_reservedSMEM_allocation_phase,@object
	.size		__nv_reservedSMEM_allocation_phase,(.L_0 - __nv_reservedSMEM_allocation_phase)
__nv_reservedSMEM_allocation_phase:
	.zero		1
.L_0:
	.zero		7
	.weak		__nv_reservedSMEM_devtool_atexit_pc
	.type		__nv_reservedSMEM_devtool_atexit_pc,@object
	.size		__nv_reservedSMEM_devtool_atexit_pc,(__nv_reservedSMEM_allocation_mask - __nv_reservedSMEM_devtool_atexit_pc)
__nv_reservedSMEM_devtool_atexit_pc:
	.zero		8
	.weak		__nv_reservedSMEM_allocation_mask
	.type		__nv_reservedSMEM_allocation_mask,@object
	.size		__nv_reservedSMEM_allocation_mask,(.L_2 - __nv_reservedSMEM_allocation_mask)
__nv_reservedSMEM_allocation_mask:
	.zero		4
.L_2:
	.zero		4
	.weak		__nv_reservedSMEM_tmem_allocation_pipeline_mbarrier
	.type		__nv_reservedSMEM_tmem_allocation_pipeline_mbarrier,@object
	.size		__nv_reservedSMEM_tmem_allocation_pipeline_mbarrier,(__nv_reservedSMEM_tmem_allocation_pipeline_mbarrier_parity - __nv_reservedSMEM_tmem_allocation_pipeline_mbarrier)
__nv_reservedSMEM_tmem_allocation_pipeline_mbarrier:
	.zero		8
	.weak		__nv_reservedSMEM_tmem_allocation_pipeline_mbarrier_parity
	.type		__nv_reservedSMEM_tmem_allocation_pipeline_mbarrier_parity,@object
	.size		__nv_reservedSMEM_tmem_allocation_pipeline_mbarrier_parity,(.L_4 - __nv_reservedSMEM_tmem_allocation_pipeline_mbarrier_parity)
__nv_reservedSMEM_tmem_allocation_pipeline_mbarrier_parity:
	.zero		4
.L_4:


//--------------------- .nv.constant0.kernel_cutlass_kernel_cudnngrouped_gemmgrouped_gemm_swiglugrouped_gemm_swiglu_quantBlockScaledContiguousGroupedGemmKernel_object_at__TiledMMA_ThrLayoutVMNK21111000_PermutationMNK____MMAAt_0 --------------------------
	.section	.nv.constant0.kernel_cutlass_kernel_cudnngrouped_gemmgrouped_gemm_swiglugrouped_gemm_swiglu_quantBlockScaledContiguousGroupedGemmKernel_object_at__TiledMMA_ThrLayoutVMNK21111000_PermutationMNK____MMAAt_0,"a",@progbits
	.sectionflags	@""
	.align	4
.nv.constant0.kernel_cutlass_kernel_cudnngrouped_gemmgrouped_gemm_swiglugrouped_gemm_swiglu_quantBlockScaledContiguousGroupedGemmKernel_object_at__TiledMMA_ThrLayoutVMNK21111000_PermutationMNK____MMAAt_0:
	.zero		1924


//--------------------- SYMBOLS --------------------------

	.type		.nv.reservedSmem.offset0,@object
	.size		.nv.reservedSmem.offset0,0x4
	.type		.nv.reservedSmem.cap,@object
	.size		.nv.reservedSmem.cap,0x4
